//
// Generated by NVIDIA NVVM Compiler
//
// Compiler Build ID: CL-36424714
// Cuda compilation tools, release 13.0, V13.0.88
// Based on NVVM 20.0.0
//

.version 9.0
.target sm_100
.address_size 64

	// .globl	_Z21gpuTemplateElemGeom1DIdEvPT_S1_S1_i

.visible .entry _Z21gpuTemplateElemGeom1DIdEvPT_S1_S1_i(
	.param .u64 .ptr .align 1 _Z21gpuTemplateElemGeom1DIdEvPT_S1_S1_i_param_0,
	.param .u64 .ptr .align 1 _Z21gpuTemplateElemGeom1DIdEvPT_S1_S1_i_param_1,
	.param .u64 .ptr .align 1 _Z21gpuTemplateElemGeom1DIdEvPT_S1_S1_i_param_2,
	.param .u32 _Z21gpuTemplateElemGeom1DIdEvPT_S1_S1_i_param_3
)
{
	.reg .pred 	%p<3>;
	.reg .b32 	%r<11>;
	.reg .b64 	%rd<12>;
	.reg .b64 	%fd<2>;

	ld.param.u64 	%rd4, [_Z21gpuTemplateElemGeom1DIdEvPT_S1_S1_i_param_0];
	ld.param.u64 	%rd5, [_Z21gpuTemplateElemGeom1DIdEvPT_S1_S1_i_param_1];
	ld.param.u64 	%rd6, [_Z21gpuTemplateElemGeom1DIdEvPT_S1_S1_i_param_2];
	ld.param.u32 	%r6, [_Z21gpuTemplateElemGeom1DIdEvPT_S1_S1_i_param_3];
	mov.u32 	%r7, %tid.x;
	mov.u32 	%r8, %ctaid.x;
	mov.u32 	%r1, %ntid.x;
	mad.lo.s32 	%r10, %r8, %r1, %r7;
	setp.ge.s32 	%p1, %r10, %r6;
	@%p1 bra 	$L__BB0_3;
	mov.u32 	%r9, %nctaid.x;
	mul.lo.s32 	%r3, %r1, %r9;
	cvta.to.global.u64 	%rd1, %rd6;
	cvta.to.global.u64 	%rd2, %rd4;
	cvta.to.global.u64 	%rd3, %rd5;
$L__BB0_2:
	mul.wide.s32 	%rd7, %r10, 8;
	add.s64 	%rd8, %rd1, %rd7;
	ld.global.f64 	%fd1, [%rd8];
	add.s64 	%rd9, %rd2, %rd7;
	st.global.f64 	[%rd9], %fd1;
	add.s64 	%rd10, %rd3, %rd7;
	mov.b64 	%rd11, 4607182418800017408;
	st.global.u64 	[%rd10], %rd11;
	add.s32 	%r10, %r10, %r3;
	setp.lt.s32 	%p2, %r10, %r6;
	@%p2 bra 	$L__BB0_2;
$L__BB0_3:
	ret;

}
	// .globl	_Z21gpuTemplateElemGeom1DIfEvPT_S1_S1_i
.visible .entry _Z21gpuTemplateElemGeom1DIfEvPT_S1_S1_i(
	.param .u64 .ptr .align 1 _Z21gpuTemplateElemGeom1DIfEvPT_S1_S1_i_param_0,
	.param .u64 .ptr .align 1 _Z21gpuTemplateElemGeom1DIfEvPT_S1_S1_i_param_1,
	.param .u64 .ptr .align 1 _Z21gpuTemplateElemGeom1DIfEvPT_S1_S1_i_param_2,
	.param .u32 _Z21gpuTemplateElemGeom1DIfEvPT_S1_S1_i_param_3
)
{
	.reg .pred 	%p<3>;
	.reg .b32 	%r<12>;
	.reg .b32 	%f<2>;
	.reg .b64 	%rd<11>;

	ld.param.u64 	%rd4, [_Z21gpuTemplateElemGeom1DIfEvPT_S1_S1_i_param_0];
	ld.param.u64 	%rd5, [_Z21gpuTemplateElemGeom1DIfEvPT_S1_S1_i_param_1];
	ld.param.u64 	%rd6, [_Z21gpuTemplateElemGeom1DIfEvPT_S1_S1_i_param_2];
	ld.param.u32 	%r6, [_Z21gpuTemplateElemGeom1DIfEvPT_S1_S1_i_param_3];
	mov.u32 	%r7, %tid.x;
	mov.u32 	%r8, %ctaid.x;
	mov.u32 	%r1, %ntid.x;
	mad.lo.s32 	%r11, %r8, %r1, %r7;
	setp.ge.s32 	%p1, %r11, %r6;
	@%p1 bra 	$L__BB1_3;
	mov.u32 	%r9, %nctaid.x;
	mul.lo.s32 	%r3, %r1, %r9;
	cvta.to.global.u64 	%rd1, %rd6;
	cvta.to.global.u64 	%rd2, %rd4;
	cvta.to.global.u64 	%rd3, %rd5;
$L__BB1_2:
	mul.wide.s32 	%rd7, %r11, 4;
	add.s64 	%rd8, %rd1, %rd7;
	ld.global.f32 	%f1, [%rd8];
	add.s64 	%rd9, %rd2, %rd7;
	st.global.f32 	[%rd9], %f1;
	add.s64 	%rd10, %rd3, %rd7;
	mov.b32 	%r10, 1065353216;
	st.global.u32 	[%rd10], %r10;
	add.s32 	%r11, %r11, %r3;
	setp.lt.s32 	%p2, %r11, %r6;
	@%p2 bra 	$L__BB1_2;
$L__BB1_3:
	ret;

}
	// .globl	_Z21gpuTemplateElemGeom2DIdEvPT_S1_S1_S1_S1_S1_S1_S1_S1_i
.visible .entry _Z21gpuTemplateElemGeom2DIdEvPT_S1_S1_S1_S1_S1_S1_S1_S1_i(
	.param .u64 .ptr .align 1 _Z21gpuTemplateElemGeom2DIdEvPT_S1_S1_S1_S1_S1_S1_S1_S1_i_param_0,
	.param .u64 .ptr .align 1 _Z21gpuTemplateElemGeom2DIdEvPT_S1_S1_S1_S1_S1_S1_S1_S1_i_param_1,
	.param .u64 .ptr .align 1 _Z21gpuTemplateElemGeom2DIdEvPT_S1_S1_S1_S1_S1_S1_S1_S1_i_param_2,
	.param .u64 .ptr .align 1 _Z21gpuTemplateElemGeom2DIdEvPT_S1_S1_S1_S1_S1_S1_S1_S1_i_param_3,
	.param .u64 .ptr .align 1 _Z21gpuTemplateElemGeom2DIdEvPT_S1_S1_S1_S1_S1_S1_S1_S1_i_param_4,
	.param .u64 .ptr .align 1 _Z21gpuTemplateElemGeom2DIdEvPT_S1_S1_S1_S1_S1_S1_S1_S1_i_param_5,
	.param .u64 .ptr .align 1 _Z21gpuTemplateElemGeom2DIdEvPT_S1_S1_S1_S1_S1_S1_S1_S1_i_param_6,
	.param .u64 .ptr .align 1 _Z21gpuTemplateElemGeom2DIdEvPT_S1_S1_S1_S1_S1_S1_S1_S1_i_param_7,
	.param .u64 .ptr .align 1 _Z21gpuTemplateElemGeom2DIdEvPT_S1_S1_S1_S1_S1_S1_S1_S1_i_param_8,
	.param .u32 _Z21gpuTemplateElemGeom2DIdEvPT_S1_S1_S1_S1_S1_S1_S1_S1_i_param_9
)
{
	.reg .pred 	%p<3>;
	.reg .b32 	%r<11>;
	.reg .b64 	%rd<38>;
	.reg .b64 	%fd<14>;

	ld.param.u32 	%r6, [_Z21gpuTemplateElemGeom2DIdEvPT_S1_S1_S1_S1_S1_S1_S1_S1_i_param_9];
	mov.u32 	%r7, %tid.x;
	mov.u32 	%r8, %ctaid.x;
	mov.u32 	%r1, %ntid.x;
	mad.lo.s32 	%r10, %r8, %r1, %r7;
	setp.ge.s32 	%p1, %r10, %r6;
	@%p1 bra 	$L__BB2_3;
	ld.param.u64 	%rd36, [_Z21gpuTemplateElemGeom2DIdEvPT_S1_S1_S1_S1_S1_S1_S1_S1_i_param_7];
	ld.param.u64 	%rd32, [_Z21gpuTemplateElemGeom2DIdEvPT_S1_S1_S1_S1_S1_S1_S1_S1_i_param_3];
	ld.param.u64 	%rd31, [_Z21gpuTemplateElemGeom2DIdEvPT_S1_S1_S1_S1_S1_S1_S1_S1_i_param_2];
	ld.param.u64 	%rd30, [_Z21gpuTemplateElemGeom2DIdEvPT_S1_S1_S1_S1_S1_S1_S1_S1_i_param_1];
	ld.param.u64 	%rd29, [_Z21gpuTemplateElemGeom2DIdEvPT_S1_S1_S1_S1_S1_S1_S1_S1_i_param_0];
	mov.u32 	%r9, %nctaid.x;
	mul.lo.s32 	%r3, %r1, %r9;
	cvta.to.global.u64 	%rd1, %rd36;
	cvta.to.global.u64 	%rd2, %rd29;
	cvta.to.global.u64 	%rd3, %rd30;
	cvta.to.global.u64 	%rd4, %rd32;
	cvta.to.global.u64 	%rd5, %rd31;
$L__BB2_2:
	ld.param.u64 	%rd37, [_Z21gpuTemplateElemGeom2DIdEvPT_S1_S1_S1_S1_S1_S1_S1_S1_i_param_8];
	ld.param.u64 	%rd35, [_Z21gpuTemplateElemGeom2DIdEvPT_S1_S1_S1_S1_S1_S1_S1_S1_i_param_6];
	ld.param.u64 	%rd34, [_Z21gpuTemplateElemGeom2DIdEvPT_S1_S1_S1_S1_S1_S1_S1_S1_i_param_5];
	ld.param.u64 	%rd33, [_Z21gpuTemplateElemGeom2DIdEvPT_S1_S1_S1_S1_S1_S1_S1_S1_i_param_4];
	cvta.to.global.u64 	%rd15, %rd34;
	mul.wide.s32 	%rd16, %r10, 8;
	add.s64 	%rd17, %rd15, %rd16;
	ld.global.f64 	%fd1, [%rd17];
	cvta.to.global.u64 	%rd18, %rd37;
	add.s64 	%rd19, %rd18, %rd16;
	ld.global.f64 	%fd2, [%rd19];
	mul.f64 	%fd3, %fd1, %fd2;
	cvta.to.global.u64 	%rd20, %rd35;
	add.s64 	%rd21, %rd20, %rd16;
	ld.global.f64 	%fd4, [%rd21];
	add.s64 	%rd22, %rd1, %rd16;
	ld.global.f64 	%fd5, [%rd22];
	mul.f64 	%fd6, %fd4, %fd5;
	sub.f64 	%fd7, %fd3, %fd6;
	add.s64 	%rd23, %rd2, %rd16;
	st.global.f64 	[%rd23], %fd7;
	ld.global.f64 	%fd8, [%rd19];
	add.s64 	%rd24, %rd3, %rd16;
	st.global.f64 	[%rd24], %fd8;
	ld.global.f64 	%fd9, [%rd22];
	neg.f64 	%fd10, %fd9;
	add.s64 	%rd25, %rd4, %rd16;
	st.global.f64 	[%rd25], %fd10;
	ld.global.f64 	%fd11, [%rd21];
	neg.f64 	%fd12, %fd11;
	add.s64 	%rd26, %rd5, %rd16;
	st.global.f64 	[%rd26], %fd12;
	ld.global.f64 	%fd13, [%rd17];
	cvta.to.global.u64 	%rd27, %rd33;
	add.s64 	%rd28, %rd27, %rd16;
	st.global.f64 	[%rd28], %fd13;
	add.s32 	%r10, %r10, %r3;
	setp.lt.s32 	%p2, %r10, %r6;
	@%p2 bra 	$L__BB2_2;
$L__BB2_3:
	ret;

}
	// .globl	_Z21gpuTemplateElemGeom2DIfEvPT_S1_S1_S1_S1_S1_S1_S1_S1_i
.visible .entry _Z21gpuTemplateElemGeom2DIfEvPT_S1_S1_S1_S1_S1_S1_S1_S1_i(
	.param .u64 .ptr .align 1 _Z21gpuTemplateElemGeom2DIfEvPT_S1_S1_S1_S1_S1_S1_S1_S1_i_param_0,
	.param .u64 .ptr .align 1 _Z21gpuTemplateElemGeom2DIfEvPT_S1_S1_S1_S1_S1_S1_S1_S1_i_param_1,
	.param .u64 .ptr .align 1 _Z21gpuTemplateElemGeom2DIfEvPT_S1_S1_S1_S1_S1_S1_S1_S1_i_param_2,
	.param .u64 .ptr .align 1 _Z21gpuTemplateElemGeom2DIfEvPT_S1_S1_S1_S1_S1_S1_S1_S1_i_param_3,
	.param .u64 .ptr .align 1 _Z21gpuTemplateElemGeom2DIfEvPT_S1_S1_S1_S1_S1_S1_S1_S1_i_param_4,
	.param .u64 .ptr .align 1 _Z21gpuTemplateElemGeom2DIfEvPT_S1_S1_S1_S1_S1_S1_S1_S1_i_param_5,
	.param .u64 .ptr .align 1 _Z21gpuTemplateElemGeom2DIfEvPT_S1_S1_S1_S1_S1_S1_S1_S1_i_param_6,
	.param .u64 .ptr .align 1 _Z21gpuTemplateElemGeom2DIfEvPT_S1_S1_S1_S1_S1_S1_S1_S1_i_param_7,
	.param .u64 .ptr .align 1 _Z21gpuTemplateElemGeom2DIfEvPT_S1_S1_S1_S1_S1_S1_S1_S1_i_param_8,
	.param .u32 _Z21gpuTemplateElemGeom2DIfEvPT_S1_S1_S1_S1_S1_S1_S1_S1_i_param_9
)
{
	.reg .pred 	%p<3>;
	.reg .b32 	%r<11>;
	.reg .b32 	%f<14>;
	.reg .b64 	%rd<38>;

	ld.param.u32 	%r6, [_Z21gpuTemplateElemGeom2DIfEvPT_S1_S1_S1_S1_S1_S1_S1_S1_i_param_9];
	mov.u32 	%r7, %tid.x;
	mov.u32 	%r8, %ctaid.x;
	mov.u32 	%r1, %ntid.x;
	mad.lo.s32 	%r10, %r8, %r1, %r7;
	setp.ge.s32 	%p1, %r10, %r6;
	@%p1 bra 	$L__BB3_3;
	ld.param.u64 	%rd36, [_Z21gpuTemplateElemGeom2DIfEvPT_S1_S1_S1_S1_S1_S1_S1_S1_i_param_7];
	ld.param.u64 	%rd34, [_Z21gpuTemplateElemGeom2DIfEvPT_S1_S1_S1_S1_S1_S1_S1_S1_i_param_5];
	ld.param.u64 	%rd33, [_Z21gpuTemplateElemGeom2DIfEvPT_S1_S1_S1_S1_S1_S1_S1_S1_i_param_4];
	ld.param.u64 	%rd32, [_Z21gpuTemplateElemGeom2DIfEvPT_S1_S1_S1_S1_S1_S1_S1_S1_i_param_3];
	ld.param.u64 	%rd31, [_Z21gpuTemplateElemGeom2DIfEvPT_S1_S1_S1_S1_S1_S1_S1_S1_i_param_2];
	ld.param.u64 	%rd30, [_Z21gpuTemplateElemGeom2DIfEvPT_S1_S1_S1_S1_S1_S1_S1_S1_i_param_1];
	ld.param.u64 	%rd29, [_Z21gpuTemplateElemGeom2DIfEvPT_S1_S1_S1_S1_S1_S1_S1_S1_i_param_0];
	mov.u32 	%r9, %nctaid.x;
	mul.lo.s32 	%r3, %r1, %r9;
	cvta.to.global.u64 	%rd1, %rd34;
	cvta.to.global.u64 	%rd2, %rd36;
	cvta.to.global.u64 	%rd3, %rd29;
	cvta.to.global.u64 	%rd4, %rd30;
	cvta.to.global.u64 	%rd5, %rd32;
	cvta.to.global.u64 	%rd6, %rd31;
	cvta.to.global.u64 	%rd7, %rd33;
$L__BB3_2:
	ld.param.u64 	%rd37, [_Z21gpuTemplateElemGeom2DIfEvPT_S1_S1_S1_S1_S1_S1_S1_S1_i_param_8];
	ld.param.u64 	%rd35, [_Z21gpuTemplateElemGeom2DIfEvPT_S1_S1_S1_S1_S1_S1_S1_S1_i_param_6];
	mul.wide.s32 	%rd17, %r10, 4;
	add.s64 	%rd18, %rd1, %rd17;
	ld.global.f32 	%f1, [%rd18];
	cvta.to.global.u64 	%rd19, %rd37;
	add.s64 	%rd20, %rd19, %rd17;
	ld.global.f32 	%f2, [%rd20];
	mul.f32 	%f3, %f1, %f2;
	cvta.to.global.u64 	%rd21, %rd35;
	add.s64 	%rd22, %rd21, %rd17;
	ld.global.f32 	%f4, [%rd22];
	add.s64 	%rd23, %rd2, %rd17;
	ld.global.f32 	%f5, [%rd23];
	mul.f32 	%f6, %f4, %f5;
	sub.f32 	%f7, %f3, %f6;
	add.s64 	%rd24, %rd3, %rd17;
	st.global.f32 	[%rd24], %f7;
	ld.global.f32 	%f8, [%rd20];
	add.s64 	%rd25, %rd4, %rd17;
	st.global.f32 	[%rd25], %f8;
	ld.global.f32 	%f9, [%rd23];
	neg.f32 	%f10, %f9;
	add.s64 	%rd26, %rd5, %rd17;
	st.global.f32 	[%rd26], %f10;
	ld.global.f32 	%f11, [%rd22];
	neg.f32 	%f12, %f11;
	add.s64 	%rd27, %rd6, %rd17;
	st.global.f32 	[%rd27], %f12;
	ld.global.f32 	%f13, [%rd18];
	add.s64 	%rd28, %rd7, %rd17;
	st.global.f32 	[%rd28], %f13;
	add.s32 	%r10, %r10, %r3;
	setp.lt.s32 	%p2, %r10, %r6;
	@%p2 bra 	$L__BB3_2;
$L__BB3_3:
	ret;

}
	// .globl	_Z21gpuTemplateElemGeom3DIdEvPT_S1_S1_S1_S1_S1_S1_S1_S1_S1_S1_S1_S1_S1_S1_S1_S1_S1_S1_i
.visible .entry _Z21gpuTemplateElemGeom3DIdEvPT_S1_S1_S1_S1_S1_S1_S1_S1_S1_S1_S1_S1_S1_S1_S1_S1_S1_S1_i(
	.param .u64 .ptr .align 1 _Z21gpuTemplateElemGeom3DIdEvPT_S1_S1_S1_S1_S1_S1_S1_S1_S1_S1_S1_S1_S1_S1_S1_S1_S1_S1_i_param_0,
	.param .u64 .ptr .align 1 _Z21gpuTemplateElemGeom3DIdEvPT_S1_S1_S1_S1_S1_S1_S1_S1_S1_S1_S1_S1_S1_S1_S1_S1_S1_S1_i_param_1,
	.param .u64 .ptr .align 1 _Z21gpuTemplateElemGeom3DIdEvPT_S1_S1_S1_S1_S1_S1_S1_S1_S1_S1_S1_S1_S1_S1_S1_S1_S1_S1_i_param_2,
	.param .u64 .ptr .align 1 _Z21gpuTemplateElemGeom3DIdEvPT_S1_S1_S1_S1_S1_S1_S1_S1_S1_S1_S1_S1_S1_S1_S1_S1_S1_S1_i_param_3,
	.param .u64 .ptr .align 1 _Z21gpuTemplateElemGeom3DIdEvPT_S1_S1_S1_S1_S1_S1_S1_S1_S1_S1_S1_S1_S1_S1_S1_S1_S1_S1_i_param_4,
	.param .u64 .ptr .align 1 _Z21gpuTemplateElemGeom3DIdEvPT_S1_S1_S1_S1_S1_S1_S1_S1_S1_S1_S1_S1_S1_S1_S1_S1_S1_S1_i_param_5,
	.param .u64 .ptr .align 1 _Z21gpuTemplateElemGeom3DIdEvPT_S1_S1_S1_S1_S1_S1_S1_S1_S1_S1_S1_S1_S1_S1_S1_S1_S1_S1_i_param_6,
	.param .u64 .ptr .align 1 _Z21gpuTemplateElemGeom3DIdEvPT_S1_S1_S1_S1_S1_S1_S1_S1_S1_S1_S1_S1_S1_S1_S1_S1_S1_S1_i_param_7,
	.param .u64 .ptr .align 1 _Z21gpuTemplateElemGeom3DIdEvPT_S1_S1_S1_S1_S1_S1_S1_S1_S1_S1_S1_S1_S1_S1_S1_S1_S1_S1_i_param_8,
	.param .u64 .ptr .align 1 _Z21gpuTemplateElemGeom3DIdEvPT_S1_S1_S1_S1_S1_S1_S1_S1_S1_S1_S1_S1_S1_S1_S1_S1_S1_S1_i_param_9,
	.param .u64 .ptr .align 1 _Z21gpuTemplateElemGeom3DIdEvPT_S1_S1_S1_S1_S1_S1_S1_S1_S1_S1_S1_S1_S1_S1_S1_S1_S1_S1_i_param_10,
	.param .u64 .ptr .align 1 _Z21gpuTemplateElemGeom3DIdEvPT_S1_S1_S1_S1_S1_S1_S1_S1_S1_S1_S1_S1_S1_S1_S1_S1_S1_S1_i_param_11,
	.param .u64 .ptr .align 1 _Z21gpuTemplateElemGeom3DIdEvPT_S1_S1_S1_S1_S1_S1_S1_S1_S1_S1_S1_S1_S1_S1_S1_S1_S1_S1_i_param_12,
	.param .u64 .ptr .align 1 _Z21gpuTemplateElemGeom3DIdEvPT_S1_S1_S1_S1_S1_S1_S1_S1_S1_S1_S1_S1_S1_S1_S1_S1_S1_S1_i_param_13,
	.param .u64 .ptr .align 1 _Z21gpuTemplateElemGeom3DIdEvPT_S1_S1_S1_S1_S1_S1_S1_S1_S1_S1_S1_S1_S1_S1_S1_S1_S1_S1_i_param_14,
	.param .u64 .ptr .align 1 _Z21gpuTemplateElemGeom3DIdEvPT_S1_S1_S1_S1_S1_S1_S1_S1_S1_S1_S1_S1_S1_S1_S1_S1_S1_S1_i_param_15,
	.param .u64 .ptr .align 1 _Z21gpuTemplateElemGeom3DIdEvPT_S1_S1_S1_S1_S1_S1_S1_S1_S1_S1_S1_S1_S1_S1_S1_S1_S1_S1_i_param_16,
	.param .u64 .ptr .align 1 _Z21gpuTemplateElemGeom3DIdEvPT_S1_S1_S1_S1_S1_S1_S1_S1_S1_S1_S1_S1_S1_S1_S1_S1_S1_S1_i_param_17,
	.param .u64 .ptr .align 1 _Z21gpuTemplateElemGeom3DIdEvPT_S1_S1_S1_S1_S1_S1_S1_S1_S1_S1_S1_S1_S1_S1_S1_S1_S1_S1_i_param_18,
	.param .u32 _Z21gpuTemplateElemGeom3DIdEvPT_S1_S1_S1_S1_S1_S1_S1_S1_S1_S1_S1_S1_S1_S1_S1_S1_S1_S1_i_param_19
)
{
	.reg .pred 	%p<3>;
	.reg .b32 	%r<11>;
	.reg .b64 	%rd<78>;
	.reg .b64 	%fd<88>;

	ld.param.u32 	%r6, [_Z21gpuTemplateElemGeom3DIdEvPT_S1_S1_S1_S1_S1_S1_S1_S1_S1_S1_S1_S1_S1_S1_S1_S1_S1_S1_i_param_19];
	mov.u32 	%r7, %tid.x;
	mov.u32 	%r8, %ctaid.x;
	mov.u32 	%r1, %ntid.x;
	mad.lo.s32 	%r10, %r8, %r1, %r7;
	setp.ge.s32 	%p1, %r10, %r6;
	@%p1 bra 	$L__BB4_3;
	ld.param.u64 	%rd77, [_Z21gpuTemplateElemGeom3DIdEvPT_S1_S1_S1_S1_S1_S1_S1_S1_S1_S1_S1_S1_S1_S1_S1_S1_S1_S1_i_param_18];
	ld.param.u64 	%rd76, [_Z21gpuTemplateElemGeom3DIdEvPT_S1_S1_S1_S1_S1_S1_S1_S1_S1_S1_S1_S1_S1_S1_S1_S1_S1_S1_i_param_17];
	ld.param.u64 	%rd74, [_Z21gpuTemplateElemGeom3DIdEvPT_S1_S1_S1_S1_S1_S1_S1_S1_S1_S1_S1_S1_S1_S1_S1_S1_S1_S1_i_param_15];
	ld.param.u64 	%rd72, [_Z21gpuTemplateElemGeom3DIdEvPT_S1_S1_S1_S1_S1_S1_S1_S1_S1_S1_S1_S1_S1_S1_S1_S1_S1_S1_i_param_13];
	ld.param.u64 	%rd69, [_Z21gpuTemplateElemGeom3DIdEvPT_S1_S1_S1_S1_S1_S1_S1_S1_S1_S1_S1_S1_S1_S1_S1_S1_S1_S1_i_param_10];
	ld.param.u64 	%rd68, [_Z21gpuTemplateElemGeom3DIdEvPT_S1_S1_S1_S1_S1_S1_S1_S1_S1_S1_S1_S1_S1_S1_S1_S1_S1_S1_i_param_9];
	ld.param.u64 	%rd66, [_Z21gpuTemplateElemGeom3DIdEvPT_S1_S1_S1_S1_S1_S1_S1_S1_S1_S1_S1_S1_S1_S1_S1_S1_S1_S1_i_param_7];
	ld.param.u64 	%rd65, [_Z21gpuTemplateElemGeom3DIdEvPT_S1_S1_S1_S1_S1_S1_S1_S1_S1_S1_S1_S1_S1_S1_S1_S1_S1_S1_i_param_6];
	ld.param.u64 	%rd64, [_Z21gpuTemplateElemGeom3DIdEvPT_S1_S1_S1_S1_S1_S1_S1_S1_S1_S1_S1_S1_S1_S1_S1_S1_S1_S1_i_param_5];
	ld.param.u64 	%rd63, [_Z21gpuTemplateElemGeom3DIdEvPT_S1_S1_S1_S1_S1_S1_S1_S1_S1_S1_S1_S1_S1_S1_S1_S1_S1_S1_i_param_4];
	ld.param.u64 	%rd62, [_Z21gpuTemplateElemGeom3DIdEvPT_S1_S1_S1_S1_S1_S1_S1_S1_S1_S1_S1_S1_S1_S1_S1_S1_S1_S1_i_param_3];
	ld.param.u64 	%rd60, [_Z21gpuTemplateElemGeom3DIdEvPT_S1_S1_S1_S1_S1_S1_S1_S1_S1_S1_S1_S1_S1_S1_S1_S1_S1_S1_i_param_1];
	ld.param.u64 	%rd59, [_Z21gpuTemplateElemGeom3DIdEvPT_S1_S1_S1_S1_S1_S1_S1_S1_S1_S1_S1_S1_S1_S1_S1_S1_S1_S1_i_param_0];
	mov.u32 	%r9, %nctaid.x;
	mul.lo.s32 	%r3, %r1, %r9;
	cvta.to.global.u64 	%rd1, %rd69;
	cvta.to.global.u64 	%rd2, %rd77;
	cvta.to.global.u64 	%rd3, %rd76;
	cvta.to.global.u64 	%rd4, %rd74;
	cvta.to.global.u64 	%rd5, %rd72;
	cvta.to.global.u64 	%rd6, %rd59;
	cvta.to.global.u64 	%rd7, %rd60;
	cvta.to.global.u64 	%rd8, %rd63;
	cvta.to.global.u64 	%rd9, %rd66;
	cvta.to.global.u64 	%rd10, %rd64;
	cvta.to.global.u64 	%rd11, %rd62;
	cvta.to.global.u64 	%rd12, %rd65;
	cvta.to.global.u64 	%rd13, %rd68;
$L__BB4_2:
	ld.param.u64 	%rd75, [_Z21gpuTemplateElemGeom3DIdEvPT_S1_S1_S1_S1_S1_S1_S1_S1_S1_S1_S1_S1_S1_S1_S1_S1_S1_S1_i_param_16];
	ld.param.u64 	%rd73, [_Z21gpuTemplateElemGeom3DIdEvPT_S1_S1_S1_S1_S1_S1_S1_S1_S1_S1_S1_S1_S1_S1_S1_S1_S1_S1_i_param_14];
	ld.param.u64 	%rd71, [_Z21gpuTemplateElemGeom3DIdEvPT_S1_S1_S1_S1_S1_S1_S1_S1_S1_S1_S1_S1_S1_S1_S1_S1_S1_S1_i_param_12];
	ld.param.u64 	%rd70, [_Z21gpuTemplateElemGeom3DIdEvPT_S1_S1_S1_S1_S1_S1_S1_S1_S1_S1_S1_S1_S1_S1_S1_S1_S1_S1_i_param_11];
	ld.param.u64 	%rd67, [_Z21gpuTemplateElemGeom3DIdEvPT_S1_S1_S1_S1_S1_S1_S1_S1_S1_S1_S1_S1_S1_S1_S1_S1_S1_S1_i_param_8];
	ld.param.u64 	%rd61, [_Z21gpuTemplateElemGeom3DIdEvPT_S1_S1_S1_S1_S1_S1_S1_S1_S1_S1_S1_S1_S1_S1_S1_S1_S1_S1_i_param_2];
	mul.wide.s32 	%rd33, %r10, 8;
	add.s64 	%rd34, %rd1, %rd33;
	ld.global.f64 	%fd1, [%rd34];
	cvta.to.global.u64 	%rd35, %rd73;
	add.s64 	%rd36, %rd35, %rd33;
	ld.global.f64 	%fd2, [%rd36];
	mul.f64 	%fd3, %fd1, %fd2;
	add.s64 	%rd37, %rd2, %rd33;
	ld.global.f64 	%fd4, [%rd37];
	mul.f64 	%fd5, %fd3, %fd4;
	add.s64 	%rd38, %rd3, %rd33;
	ld.global.f64 	%fd6, [%rd38];
	mul.f64 	%fd7, %fd1, %fd6;
	add.s64 	%rd39, %rd4, %rd33;
	ld.global.f64 	%fd8, [%rd39];
	mul.f64 	%fd9, %fd7, %fd8;
	sub.f64 	%fd10, %fd5, %fd9;
	add.s64 	%rd40, %rd5, %rd33;
	ld.global.f64 	%fd11, [%rd40];
	mul.f64 	%fd12, %fd11, %fd6;
	cvta.to.global.u64 	%rd41, %rd71;
	add.s64 	%rd42, %rd41, %rd33;
	ld.global.f64 	%fd13, [%rd42];
	fma.rn.f64 	%fd14, %fd12, %fd13, %fd10;
	cvta.to.global.u64 	%rd43, %rd70;
	add.s64 	%rd44, %rd43, %rd33;
	ld.global.f64 	%fd15, [%rd44];
	mul.f64 	%fd16, %fd11, %fd15;
	mul.f64 	%fd17, %fd16, %fd4;
	sub.f64 	%fd18, %fd14, %fd17;
	cvta.to.global.u64 	%rd45, %rd75;
	add.s64 	%rd46, %rd45, %rd33;
	ld.global.f64 	%fd19, [%rd46];
	mul.f64 	%fd20, %fd19, %fd15;
	fma.rn.f64 	%fd21, %fd20, %fd8, %fd18;
	mul.f64 	%fd22, %fd19, %fd2;
	mul.f64 	%fd23, %fd22, %fd13;
	sub.f64 	%fd24, %fd21, %fd23;
	add.s64 	%rd47, %rd6, %rd33;
	st.global.f64 	[%rd47], %fd24;
	ld.global.f64 	%fd25, [%rd36];
	ld.global.f64 	%fd26, [%rd37];
	mul.f64 	%fd27, %fd25, %fd26;
	ld.global.f64 	%fd28, [%rd39];
	ld.global.f64 	%fd29, [%rd38];
	mul.f64 	%fd30, %fd28, %fd29;
	sub.f64 	%fd31, %fd27, %fd30;
	add.s64 	%rd48, %rd7, %rd33;
	st.global.f64 	[%rd48], %fd31;
	ld.global.f64 	%fd32, [%rd39];
	ld.global.f64 	%fd33, [%rd46];
	mul.f64 	%fd34, %fd32, %fd33;
	ld.global.f64 	%fd35, [%rd40];
	ld.global.f64 	%fd36, [%rd37];
	mul.f64 	%fd37, %fd35, %fd36;
	sub.f64 	%fd38, %fd34, %fd37;
	add.s64 	%rd49, %rd8, %rd33;
	st.global.f64 	[%rd49], %fd38;
	ld.global.f64 	%fd39, [%rd40];
	ld.global.f64 	%fd40, [%rd38];
	mul.f64 	%fd41, %fd39, %fd40;
	ld.global.f64 	%fd42, [%rd36];
	ld.global.f64 	%fd43, [%rd46];
	mul.f64 	%fd44, %fd42, %fd43;
	sub.f64 	%fd45, %fd41, %fd44;
	add.s64 	%rd50, %rd9, %rd33;
	st.global.f64 	[%rd50], %fd45;
	ld.global.f64 	%fd46, [%rd42];
	ld.global.f64 	%fd47, [%rd38];
	mul.f64 	%fd48, %fd46, %fd47;
	ld.global.f64 	%fd49, [%rd44];
	ld.global.f64 	%fd50, [%rd37];
	mul.f64 	%fd51, %fd49, %fd50;
	sub.f64 	%fd52, %fd48, %fd51;
	cvta.to.global.u64 	%rd51, %rd61;
	add.s64 	%rd52, %rd51, %rd33;
	st.global.f64 	[%rd52], %fd52;
	ld.global.f64 	%fd53, [%rd34];
	ld.global.f64 	%fd54, [%rd37];
	mul.f64 	%fd55, %fd53, %fd54;
	ld.global.f64 	%fd56, [%rd42];
	ld.global.f64 	%fd57, [%rd46];
	mul.f64 	%fd58, %fd56, %fd57;
	sub.f64 	%fd59, %fd55, %fd58;
	add.s64 	%rd53, %rd10, %rd33;
	st.global.f64 	[%rd53], %fd59;
	ld.global.f64 	%fd60, [%rd44];
	ld.global.f64 	%fd61, [%rd46];
	mul.f64 	%fd62, %fd60, %fd61;
	ld.global.f64 	%fd63, [%rd34];
	ld.global.f64 	%fd64, [%rd38];
	mul.f64 	%fd65, %fd63, %fd64;
	sub.f64 	%fd66, %fd62, %fd65;
	cvta.to.global.u64 	%rd54, %rd67;
	add.s64 	%rd55, %rd54, %rd33;
	st.global.f64 	[%rd55], %fd66;
	ld.global.f64 	%fd67, [%rd44];
	ld.global.f64 	%fd68, [%rd39];
	mul.f64 	%fd69, %fd67, %fd68;
	ld.global.f64 	%fd70, [%rd42];
	ld.global.f64 	%fd71, [%rd36];
	mul.f64 	%fd72, %fd70, %fd71;
	sub.f64 	%fd73, %fd69, %fd72;
	add.s64 	%rd56, %rd11, %rd33;
	st.global.f64 	[%rd56], %fd73;
	ld.global.f64 	%fd74, [%rd42];
	ld.global.f64 	%fd75, [%rd40];
	mul.f64 	%fd76, %fd74, %fd75;
	ld.global.f64 	%fd77, [%rd34];
	ld.global.f64 	%fd78, [%rd39];
	mul.f64 	%fd79, %fd77, %fd78;
	sub.f64 	%fd80, %fd76, %fd79;
	add.s64 	%rd57, %rd12, %rd33;
	st.global.f64 	[%rd57], %fd80;
	ld.global.f64 	%fd81, [%rd34];
	ld.global.f64 	%fd82, [%rd36];
	mul.f64 	%fd83, %fd81, %fd82;
	ld.global.f64 	%fd84, [%rd44];
	ld.global.f64 	%fd85, [%rd40];
	mul.f64 	%fd86, %fd84, %fd85;
	sub.f64 	%fd87, %fd83, %fd86;
	add.s64 	%rd58, %rd13, %rd33;
	st.global.f64 	[%rd58], %fd87;
	add.s32 	%r10, %r10, %r3;
	setp.lt.s32 	%p2, %r10, %r6;
	@%p2 bra 	$L__BB4_2;
$L__BB4_3:
	ret;

}
	// .globl	_Z21gpuTemplateElemGeom3DIfEvPT_S1_S1_S1_S1_S1_S1_S1_S1_S1_S1_S1_S1_S1_S1_S1_S1_S1_S1_i
.visible .entry _Z21gpuTemplateElemGeom3DIfEvPT_S1_S1_S1_S1_S1_S1_S1_S1_S1_S1_S1_S1_S1_S1_S1_S1_S1_S1_i(
	.param .u64 .ptr .align 1 _Z21gpuTemplateElemGeom3DIfEvPT_S1_S1_S1_S1_S1_S1_S1_S1_S1_S1_S1_S1_S1_S1_S1_S1_S1_S1_i_param_0,
	.param .u64 .ptr .align 1 _Z21gpuTemplateElemGeom3DIfEvPT_S1_S1_S1_S1_S1_S1_S1_S1_S1_S1_S1_S1_S1_S1_S1_S1_S1_S1_i_param_1,
	.param .u64 .ptr .align 1 _Z21gpuTemplateElemGeom3DIfEvPT_S1_S1_S1_S1_S1_S1_S1_S1_S1_S1_S1_S1_S1_S1_S1_S1_S1_S1_i_param_2,
	.param .u64 .ptr .align 1 _Z21gpuTemplateElemGeom3DIfEvPT_S1_S1_S1_S1_S1_S1_S1_S1_S1_S1_S1_S1_S1_S1_S1_S1_S1_S1_i_param_3,
	.param .u64 .ptr .align 1 _Z21gpuTemplateElemGeom3DIfEvPT_S1_S1_S1_S1_S1_S1_S1_S1_S1_S1_S1_S1_S1_S1_S1_S1_S1_S1_i_param_4,
	.param .u64 .ptr .align 1 _Z21gpuTemplateElemGeom3DIfEvPT_S1_S1_S1_S1_S1_S1_S1_S1_S1_S1_S1_S1_S1_S1_S1_S1_S1_S1_i_param_5,
	.param .u64 .ptr .align 1 _Z21gpuTemplateElemGeom3DIfEvPT_S1_S1_S1_S1_S1_S1_S1_S1_S1_S1_S1_S1_S1_S1_S1_S1_S1_S1_i_param_6,
	.param .u64 .ptr .align 1 _Z21gpuTemplateElemGeom3DIfEvPT_S1_S1_S1_S1_S1_S1_S1_S1_S1_S1_S1_S1_S1_S1_S1_S1_S1_S1_i_param_7,
	.param .u64 .ptr .align 1 _Z21gpuTemplateElemGeom3DIfEvPT_S1_S1_S1_S1_S1_S1_S1_S1_S1_S1_S1_S1_S1_S1_S1_S1_S1_S1_i_param_8,
	.param .u64 .ptr .align 1 _Z21gpuTemplateElemGeom3DIfEvPT_S1_S1_S1_S1_S1_S1_S1_S1_S1_S1_S1_S1_S1_S1_S1_S1_S1_S1_i_param_9,
	.param .u64 .ptr .align 1 _Z21gpuTemplateElemGeom3DIfEvPT_S1_S1_S1_S1_S1_S1_S1_S1_S1_S1_S1_S1_S1_S1_S1_S1_S1_S1_i_param_10,
	.param .u64 .ptr .align 1 _Z21gpuTemplateElemGeom3DIfEvPT_S1_S1_S1_S1_S1_S1_S1_S1_S1_S1_S1_S1_S1_S1_S1_S1_S1_S1_i_param_11,
	.param .u64 .ptr .align 1 _Z21gpuTemplateElemGeom3DIfEvPT_S1_S1_S1_S1_S1_S1_S1_S1_S1_S1_S1_S1_S1_S1_S1_S1_S1_S1_i_param_12,
	.param .u64 .ptr .align 1 _Z21gpuTemplateElemGeom3DIfEvPT_S1_S1_S1_S1_S1_S1_S1_S1_S1_S1_S1_S1_S1_S1_S1_S1_S1_S1_i_param_13,
	.param .u64 .ptr .align 1 _Z21gpuTemplateElemGeom3DIfEvPT_S1_S1_S1_S1_S1_S1_S1_S1_S1_S1_S1_S1_S1_S1_S1_S1_S1_S1_i_param_14,
	.param .u64 .ptr .align 1 _Z21gpuTemplateElemGeom3DIfEvPT_S1_S1_S1_S1_S1_S1_S1_S1_S1_S1_S1_S1_S1_S1_S1_S1_S1_S1_i_param_15,
	.param .u64 .ptr .align 1 _Z21gpuTemplateElemGeom3DIfEvPT_S1_S1_S1_S1_S1_S1_S1_S1_S1_S1_S1_S1_S1_S1_S1_S1_S1_S1_i_param_16,
	.param .u64 .ptr .align 1 _Z21gpuTemplateElemGeom3DIfEvPT_S1_S1_S1_S1_S1_S1_S1_S1_S1_S1_S1_S1_S1_S1_S1_S1_S1_S1_i_param_17,
	.param .u64 .ptr .align 1 _Z21gpuTemplateElemGeom3DIfEvPT_S1_S1_S1_S1_S1_S1_S1_S1_S1_S1_S1_S1_S1_S1_S1_S1_S1_S1_i_param_18,
	.param .u32 _Z21gpuTemplateElemGeom3DIfEvPT_S1_S1_S1_S1_S1_S1_S1_S1_S1_S1_S1_S1_S1_S1_S1_S1_S1_S1_i_param_19
)
{
	.reg .pred 	%p<3>;
	.reg .b32 	%r<11>;
	.reg .b32 	%f<88>;
	.reg .b64 	%rd<78>;

	ld.param.u32 	%r6, [_Z21gpuTemplateElemGeom3DIfEvPT_S1_S1_S1_S1_S1_S1_S1_S1_S1_S1_S1_S1_S1_S1_S1_S1_S1_S1_i_param_19];
	mov.u32 	%r7, %tid.x;
	mov.u32 	%r8, %ctaid.x;
	mov.u32 	%r1, %ntid.x;
	mad.lo.s32 	%r10, %r8, %r1, %r7;
	setp.ge.s32 	%p1, %r10, %r6;
	@%p1 bra 	$L__BB5_3;
	ld.param.u64 	%rd77, [_Z21gpuTemplateElemGeom3DIfEvPT_S1_S1_S1_S1_S1_S1_S1_S1_S1_S1_S1_S1_S1_S1_S1_S1_S1_S1_i_param_18];
	ld.param.u64 	%rd76, [_Z21gpuTemplateElemGeom3DIfEvPT_S1_S1_S1_S1_S1_S1_S1_S1_S1_S1_S1_S1_S1_S1_S1_S1_S1_S1_i_param_17];
	ld.param.u64 	%rd74, [_Z21gpuTemplateElemGeom3DIfEvPT_S1_S1_S1_S1_S1_S1_S1_S1_S1_S1_S1_S1_S1_S1_S1_S1_S1_S1_i_param_15];
	ld.param.u64 	%rd73, [_Z21gpuTemplateElemGeom3DIfEvPT_S1_S1_S1_S1_S1_S1_S1_S1_S1_S1_S1_S1_S1_S1_S1_S1_S1_S1_i_param_14];
	ld.param.u64 	%rd72, [_Z21gpuTemplateElemGeom3DIfEvPT_S1_S1_S1_S1_S1_S1_S1_S1_S1_S1_S1_S1_S1_S1_S1_S1_S1_S1_i_param_13];
	ld.param.u64 	%rd71, [_Z21gpuTemplateElemGeom3DIfEvPT_S1_S1_S1_S1_S1_S1_S1_S1_S1_S1_S1_S1_S1_S1_S1_S1_S1_S1_i_param_12];
	ld.param.u64 	%rd69, [_Z21gpuTemplateElemGeom3DIfEvPT_S1_S1_S1_S1_S1_S1_S1_S1_S1_S1_S1_S1_S1_S1_S1_S1_S1_S1_i_param_10];
	ld.param.u64 	%rd68, [_Z21gpuTemplateElemGeom3DIfEvPT_S1_S1_S1_S1_S1_S1_S1_S1_S1_S1_S1_S1_S1_S1_S1_S1_S1_S1_i_param_9];
	ld.param.u64 	%rd67, [_Z21gpuTemplateElemGeom3DIfEvPT_S1_S1_S1_S1_S1_S1_S1_S1_S1_S1_S1_S1_S1_S1_S1_S1_S1_S1_i_param_8];
	ld.param.u64 	%rd66, [_Z21gpuTemplateElemGeom3DIfEvPT_S1_S1_S1_S1_S1_S1_S1_S1_S1_S1_S1_S1_S1_S1_S1_S1_S1_S1_i_param_7];
	ld.param.u64 	%rd65, [_Z21gpuTemplateElemGeom3DIfEvPT_S1_S1_S1_S1_S1_S1_S1_S1_S1_S1_S1_S1_S1_S1_S1_S1_S1_S1_i_param_6];
	ld.param.u64 	%rd64, [_Z21gpuTemplateElemGeom3DIfEvPT_S1_S1_S1_S1_S1_S1_S1_S1_S1_S1_S1_S1_S1_S1_S1_S1_S1_S1_i_param_5];
	ld.param.u64 	%rd63, [_Z21gpuTemplateElemGeom3DIfEvPT_S1_S1_S1_S1_S1_S1_S1_S1_S1_S1_S1_S1_S1_S1_S1_S1_S1_S1_i_param_4];
	ld.param.u64 	%rd62, [_Z21gpuTemplateElemGeom3DIfEvPT_S1_S1_S1_S1_S1_S1_S1_S1_S1_S1_S1_S1_S1_S1_S1_S1_S1_S1_i_param_3];
	ld.param.u64 	%rd61, [_Z21gpuTemplateElemGeom3DIfEvPT_S1_S1_S1_S1_S1_S1_S1_S1_S1_S1_S1_S1_S1_S1_S1_S1_S1_S1_i_param_2];
	ld.param.u64 	%rd60, [_Z21gpuTemplateElemGeom3DIfEvPT_S1_S1_S1_S1_S1_S1_S1_S1_S1_S1_S1_S1_S1_S1_S1_S1_S1_S1_i_param_1];
	ld.param.u64 	%rd59, [_Z21gpuTemplateElemGeom3DIfEvPT_S1_S1_S1_S1_S1_S1_S1_S1_S1_S1_S1_S1_S1_S1_S1_S1_S1_S1_i_param_0];
	mov.u32 	%r9, %nctaid.x;
	mul.lo.s32 	%r3, %r1, %r9;
	cvta.to.global.u64 	%rd1, %rd69;
	cvta.to.global.u64 	%rd2, %rd73;
	cvta.to.global.u64 	%rd3, %rd77;
	cvta.to.global.u64 	%rd4, %rd76;
	cvta.to.global.u64 	%rd5, %rd74;
	cvta.to.global.u64 	%rd6, %rd72;
	cvta.to.global.u64 	%rd7, %rd71;
	cvta.to.global.u64 	%rd8, %rd59;
	cvta.to.global.u64 	%rd9, %rd60;
	cvta.to.global.u64 	%rd10, %rd63;
	cvta.to.global.u64 	%rd11, %rd66;
	cvta.to.global.u64 	%rd12, %rd61;
	cvta.to.global.u64 	%rd13, %rd64;
	cvta.to.global.u64 	%rd14, %rd67;
	cvta.to.global.u64 	%rd15, %rd62;
	cvta.to.global.u64 	%rd16, %rd65;
	cvta.to.global.u64 	%rd17, %rd68;
$L__BB5_2:
	ld.param.u64 	%rd75, [_Z21gpuTemplateElemGeom3DIfEvPT_S1_S1_S1_S1_S1_S1_S1_S1_S1_S1_S1_S1_S1_S1_S1_S1_S1_S1_i_param_16];
	ld.param.u64 	%rd70, [_Z21gpuTemplateElemGeom3DIfEvPT_S1_S1_S1_S1_S1_S1_S1_S1_S1_S1_S1_S1_S1_S1_S1_S1_S1_S1_i_param_11];
	mul.wide.s32 	%rd37, %r10, 4;
	add.s64 	%rd38, %rd1, %rd37;
	ld.global.f32 	%f1, [%rd38];
	add.s64 	%rd39, %rd2, %rd37;
	ld.global.f32 	%f2, [%rd39];
	mul.f32 	%f3, %f1, %f2;
	add.s64 	%rd40, %rd3, %rd37;
	ld.global.f32 	%f4, [%rd40];
	mul.f32 	%f5, %f3, %f4;
	add.s64 	%rd41, %rd4, %rd37;
	ld.global.f32 	%f6, [%rd41];
	mul.f32 	%f7, %f1, %f6;
	add.s64 	%rd42, %rd5, %rd37;
	ld.global.f32 	%f8, [%rd42];
	mul.f32 	%f9, %f7, %f8;
	sub.f32 	%f10, %f5, %f9;
	add.s64 	%rd43, %rd6, %rd37;
	ld.global.f32 	%f11, [%rd43];
	mul.f32 	%f12, %f11, %f6;
	add.s64 	%rd44, %rd7, %rd37;
	ld.global.f32 	%f13, [%rd44];
	fma.rn.f32 	%f14, %f12, %f13, %f10;
	cvta.to.global.u64 	%rd45, %rd70;
	add.s64 	%rd46, %rd45, %rd37;
	ld.global.f32 	%f15, [%rd46];
	mul.f32 	%f16, %f11, %f15;
	mul.f32 	%f17, %f16, %f4;
	sub.f32 	%f18, %f14, %f17;
	cvta.to.global.u64 	%rd47, %rd75;
	add.s64 	%rd48, %rd47, %rd37;
	ld.global.f32 	%f19, [%rd48];
	mul.f32 	%f20, %f19, %f15;
	fma.rn.f32 	%f21, %f20, %f8, %f18;
	mul.f32 	%f22, %f19, %f2;
	mul.f32 	%f23, %f22, %f13;
	sub.f32 	%f24, %f21, %f23;
	add.s64 	%rd49, %rd8, %rd37;
	st.global.f32 	[%rd49], %f24;
	ld.global.f32 	%f25, [%rd39];
	ld.global.f32 	%f26, [%rd40];
	mul.f32 	%f27, %f25, %f26;
	ld.global.f32 	%f28, [%rd42];
	ld.global.f32 	%f29, [%rd41];
	mul.f32 	%f30, %f28, %f29;
	sub.f32 	%f31, %f27, %f30;
	add.s64 	%rd50, %rd9, %rd37;
	st.global.f32 	[%rd50], %f31;
	ld.global.f32 	%f32, [%rd42];
	ld.global.f32 	%f33, [%rd48];
	mul.f32 	%f34, %f32, %f33;
	ld.global.f32 	%f35, [%rd43];
	ld.global.f32 	%f36, [%rd40];
	mul.f32 	%f37, %f35, %f36;
	sub.f32 	%f38, %f34, %f37;
	add.s64 	%rd51, %rd10, %rd37;
	st.global.f32 	[%rd51], %f38;
	ld.global.f32 	%f39, [%rd43];
	ld.global.f32 	%f40, [%rd41];
	mul.f32 	%f41, %f39, %f40;
	ld.global.f32 	%f42, [%rd39];
	ld.global.f32 	%f43, [%rd48];
	mul.f32 	%f44, %f42, %f43;
	sub.f32 	%f45, %f41, %f44;
	add.s64 	%rd52, %rd11, %rd37;
	st.global.f32 	[%rd52], %f45;
	ld.global.f32 	%f46, [%rd44];
	ld.global.f32 	%f47, [%rd41];
	mul.f32 	%f48, %f46, %f47;
	ld.global.f32 	%f49, [%rd46];
	ld.global.f32 	%f50, [%rd40];
	mul.f32 	%f51, %f49, %f50;
	sub.f32 	%f52, %f48, %f51;
	add.s64 	%rd53, %rd12, %rd37;
	st.global.f32 	[%rd53], %f52;
	ld.global.f32 	%f53, [%rd38];
	ld.global.f32 	%f54, [%rd40];
	mul.f32 	%f55, %f53, %f54;
	ld.global.f32 	%f56, [%rd44];
	ld.global.f32 	%f57, [%rd48];
	mul.f32 	%f58, %f56, %f57;
	sub.f32 	%f59, %f55, %f58;
	add.s64 	%rd54, %rd13, %rd37;
	st.global.f32 	[%rd54], %f59;
	ld.global.f32 	%f60, [%rd46];
	ld.global.f32 	%f61, [%rd48];
	mul.f32 	%f62, %f60, %f61;
	ld.global.f32 	%f63, [%rd38];
	ld.global.f32 	%f64, [%rd41];
	mul.f32 	%f65, %f63, %f64;
	sub.f32 	%f66, %f62, %f65;
	add.s64 	%rd55, %rd14, %rd37;
	st.global.f32 	[%rd55], %f66;
	ld.global.f32 	%f67, [%rd46];
	ld.global.f32 	%f68, [%rd42];
	mul.f32 	%f69, %f67, %f68;
	ld.global.f32 	%f70, [%rd44];
	ld.global.f32 	%f71, [%rd39];
	mul.f32 	%f72, %f70, %f71;
	sub.f32 	%f73, %f69, %f72;
	add.s64 	%rd56, %rd15, %rd37;
	st.global.f32 	[%rd56], %f73;
	ld.global.f32 	%f74, [%rd44];
	ld.global.f32 	%f75, [%rd43];
	mul.f32 	%f76, %f74, %f75;
	ld.global.f32 	%f77, [%rd38];
	ld.global.f32 	%f78, [%rd42];
	mul.f32 	%f79, %f77, %f78;
	sub.f32 	%f80, %f76, %f79;
	add.s64 	%rd57, %rd16, %rd37;
	st.global.f32 	[%rd57], %f80;
	ld.global.f32 	%f81, [%rd38];
	ld.global.f32 	%f82, [%rd39];
	mul.f32 	%f83, %f81, %f82;
	ld.global.f32 	%f84, [%rd46];
	ld.global.f32 	%f85, [%rd43];
	mul.f32 	%f86, %f84, %f85;
	sub.f32 	%f87, %f83, %f86;
	add.s64 	%rd58, %rd17, %rd37;
	st.global.f32 	[%rd58], %f87;
	add.s32 	%r10, %r10, %r3;
	setp.lt.s32 	%p2, %r10, %r6;
	@%p2 bra 	$L__BB5_2;
$L__BB5_3:
	ret;

}
	// .globl	_Z21gpuTemplateFaceGeom1DIdEvPT_S1_S1_i
.visible .entry _Z21gpuTemplateFaceGeom1DIdEvPT_S1_S1_i(
	.param .u64 .ptr .align 1 _Z21gpuTemplateFaceGeom1DIdEvPT_S1_S1_i_param_0,
	.param .u64 .ptr .align 1 _Z21gpuTemplateFaceGeom1DIdEvPT_S1_S1_i_param_1,
	.param .u64 .ptr .align 1 _Z21gpuTemplateFaceGeom1DIdEvPT_S1_S1_i_param_2,
	.param .u32 _Z21gpuTemplateFaceGeom1DIdEvPT_S1_S1_i_param_3
)
{
	.reg .pred 	%p<3>;
	.reg .b32 	%r<11>;
	.reg .b64 	%rd<10>;

	ld.param.u64 	%rd3, [_Z21gpuTemplateFaceGeom1DIdEvPT_S1_S1_i_param_0];
	ld.param.u64 	%rd4, [_Z21gpuTemplateFaceGeom1DIdEvPT_S1_S1_i_param_1];
	ld.param.u32 	%r6, [_Z21gpuTemplateFaceGeom1DIdEvPT_S1_S1_i_param_3];
	mov.u32 	%r7, %tid.x;
	mov.u32 	%r8, %ctaid.x;
	mov.u32 	%r1, %ntid.x;
	mad.lo.s32 	%r10, %r8, %r1, %r7;
	setp.ge.s32 	%p1, %r10, %r6;
	@%p1 bra 	$L__BB6_3;
	mov.u32 	%r9, %nctaid.x;
	mul.lo.s32 	%r3, %r1, %r9;
	cvta.to.global.u64 	%rd1, %rd3;
	cvta.to.global.u64 	%rd2, %rd4;
$L__BB6_2:
	mul.wide.s32 	%rd5, %r10, 8;
	add.s64 	%rd6, %rd1, %rd5;
	mov.b64 	%rd7, 4607182418800017408;
	st.global.u64 	[%rd6], %rd7;
	add.s64 	%rd8, %rd2, %rd5;
	mov.b64 	%rd9, -4616189618054758400;
	st.global.u64 	[%rd8], %rd9;
	add.s32 	%r10, %r10, %r3;
	setp.lt.s32 	%p2, %r10, %r6;
	@%p2 bra 	$L__BB6_2;
$L__BB6_3:
	ret;

}
	// .globl	_Z21gpuTemplateFaceGeom1DIfEvPT_S1_S1_i
.visible .entry _Z21gpuTemplateFaceGeom1DIfEvPT_S1_S1_i(
	.param .u64 .ptr .align 1 _Z21gpuTemplateFaceGeom1DIfEvPT_S1_S1_i_param_0,
	.param .u64 .ptr .align 1 _Z21gpuTemplateFaceGeom1DIfEvPT_S1_S1_i_param_1,
	.param .u64 .ptr .align 1 _Z21gpuTemplateFaceGeom1DIfEvPT_S1_S1_i_param_2,
	.param .u32 _Z21gpuTemplateFaceGeom1DIfEvPT_S1_S1_i_param_3
)
{
	.reg .pred 	%p<3>;
	.reg .b32 	%r<13>;
	.reg .b64 	%rd<8>;

	ld.param.u64 	%rd3, [_Z21gpuTemplateFaceGeom1DIfEvPT_S1_S1_i_param_0];
	ld.param.u64 	%rd4, [_Z21gpuTemplateFaceGeom1DIfEvPT_S1_S1_i_param_1];
	ld.param.u32 	%r6, [_Z21gpuTemplateFaceGeom1DIfEvPT_S1_S1_i_param_3];
	mov.u32 	%r7, %tid.x;
	mov.u32 	%r8, %ctaid.x;
	mov.u32 	%r1, %ntid.x;
	mad.lo.s32 	%r12, %r8, %r1, %r7;
	setp.ge.s32 	%p1, %r12, %r6;
	@%p1 bra 	$L__BB7_3;
	mov.u32 	%r9, %nctaid.x;
	mul.lo.s32 	%r3, %r1, %r9;
	cvta.to.global.u64 	%rd1, %rd3;
	cvta.to.global.u64 	%rd2, %rd4;
$L__BB7_2:
	mul.wide.s32 	%rd5, %r12, 4;
	add.s64 	%rd6, %rd1, %rd5;
	mov.b32 	%r10, 1065353216;
	st.global.u32 	[%rd6], %r10;
	add.s64 	%rd7, %rd2, %rd5;
	mov.b32 	%r11, -1082130432;
	st.global.u32 	[%rd7], %r11;
	add.s32 	%r12, %r12, %r3;
	setp.lt.s32 	%p2, %r12, %r6;
	@%p2 bra 	$L__BB7_2;
$L__BB7_3:
	ret;

}
	// .globl	_Z21gpuTemplateFaceGeom2DIdEvPT_S1_S1_i
.visible .entry _Z21gpuTemplateFaceGeom2DIdEvPT_S1_S1_i(
	.param .u64 .ptr .align 1 _Z21gpuTemplateFaceGeom2DIdEvPT_S1_S1_i_param_0,
	.param .u64 .ptr .align 1 _Z21gpuTemplateFaceGeom2DIdEvPT_S1_S1_i_param_1,
	.param .u64 .ptr .align 1 _Z21gpuTemplateFaceGeom2DIdEvPT_S1_S1_i_param_2,
	.param .u32 _Z21gpuTemplateFaceGeom2DIdEvPT_S1_S1_i_param_3
)
{
	.reg .pred 	%p<3>;
	.reg .b32 	%r<11>;
	.reg .b64 	%rd<14>;
	.reg .b64 	%fd<12>;

	ld.param.u64 	%rd4, [_Z21gpuTemplateFaceGeom2DIdEvPT_S1_S1_i_param_0];
	ld.param.u64 	%rd5, [_Z21gpuTemplateFaceGeom2DIdEvPT_S1_S1_i_param_1];
	ld.param.u64 	%rd6, [_Z21gpuTemplateFaceGeom2DIdEvPT_S1_S1_i_param_2];
	ld.param.u32 	%r6, [_Z21gpuTemplateFaceGeom2DIdEvPT_S1_S1_i_param_3];
	mov.u32 	%r7, %tid.x;
	mov.u32 	%r8, %ctaid.x;
	mov.u32 	%r1, %ntid.x;
	mad.lo.s32 	%r10, %r8, %r1, %r7;
	setp.ge.s32 	%p1, %r10, %r6;
	@%p1 bra 	$L__BB8_3;
	mov.u32 	%r9, %nctaid.x;
	mul.lo.s32 	%r3, %r1, %r9;
	cvta.to.global.u64 	%rd1, %rd6;
	cvta.to.global.u64 	%rd2, %rd4;
	cvta.to.global.u64 	%rd3, %rd5;
	mul.wide.s32 	%rd9, %r6, 8;
$L__BB8_2:
	mul.wide.s32 	%rd7, %r10, 8;
	add.s64 	%rd8, %rd1, %rd7;
	ld.global.f64 	%fd1, [%rd8];
	add.s64 	%rd10, %rd8, %rd9;
	ld.global.f64 	%fd2, [%rd10];
	mul.f64 	%fd3, %fd2, %fd2;
	fma.rn.f64 	%fd4, %fd1, %fd1, %fd3;
	sqrt.rn.f64 	%fd5, %fd4;
	add.s64 	%rd11, %rd2, %rd7;
	st.global.f64 	[%rd11], %fd5;
	ld.global.f64 	%fd6, [%rd10];
	div.rn.f64 	%fd7, %fd6, %fd5;
	add.s64 	%rd12, %rd3, %rd7;
	st.global.f64 	[%rd12], %fd7;
	ld.global.f64 	%fd8, [%rd8];
	neg.f64 	%fd9, %fd8;
	ld.global.f64 	%fd10, [%rd11];
	div.rn.f64 	%fd11, %fd9, %fd10;
	add.s64 	%rd13, %rd12, %rd9;
	st.global.f64 	[%rd13], %fd11;
	add.s32 	%r10, %r10, %r3;
	setp.lt.s32 	%p2, %r10, %r6;
	@%p2 bra 	$L__BB8_2;
$L__BB8_3:
	ret;

}
	// .globl	_Z21gpuTemplateFaceGeom2DIfEvPT_S1_S1_i
.visible .entry _Z21gpuTemplateFaceGeom2DIfEvPT_S1_S1_i(
	.param .u64 .ptr .align 1 _Z21gpuTemplateFaceGeom2DIfEvPT_S1_S1_i_param_0,
	.param .u64 .ptr .align 1 _Z21gpuTemplateFaceGeom2DIfEvPT_S1_S1_i_param_1,
	.param .u64 .ptr .align 1 _Z21gpuTemplateFaceGeom2DIfEvPT_S1_S1_i_param_2,
	.param .u32 _Z21gpuTemplateFaceGeom2DIfEvPT_S1_S1_i_param_3
)
{
	.reg .pred 	%p<3>;
	.reg .b32 	%r<11>;
	.reg .b32 	%f<12>;
	.reg .b64 	%rd<14>;

	ld.param.u64 	%rd4, [_Z21gpuTemplateFaceGeom2DIfEvPT_S1_S1_i_param_0];
	ld.param.u64 	%rd5, [_Z21gpuTemplateFaceGeom2DIfEvPT_S1_S1_i_param_1];
	ld.param.u64 	%rd6, [_Z21gpuTemplateFaceGeom2DIfEvPT_S1_S1_i_param_2];
	ld.param.u32 	%r6, [_Z21gpuTemplateFaceGeom2DIfEvPT_S1_S1_i_param_3];
	mov.u32 	%r7, %tid.x;
	mov.u32 	%r8, %ctaid.x;
	mov.u32 	%r1, %ntid.x;
	mad.lo.s32 	%r10, %r8, %r1, %r7;
	setp.ge.s32 	%p1, %r10, %r6;
	@%p1 bra 	$L__BB9_3;
	mov.u32 	%r9, %nctaid.x;
	mul.lo.s32 	%r3, %r1, %r9;
	cvta.to.global.u64 	%rd1, %rd6;
	cvta.to.global.u64 	%rd2, %rd4;
	cvta.to.global.u64 	%rd3, %rd5;
	mul.wide.s32 	%rd9, %r6, 4;
$L__BB9_2:
	mul.wide.s32 	%rd7, %r10, 4;
	add.s64 	%rd8, %rd1, %rd7;
	ld.global.f32 	%f1, [%rd8];
	add.s64 	%rd10, %rd8, %rd9;
	ld.global.f32 	%f2, [%rd10];
	mul.f32 	%f3, %f2, %f2;
	fma.rn.f32 	%f4, %f1, %f1, %f3;
	sqrt.rn.f32 	%f5, %f4;
	add.s64 	%rd11, %rd2, %rd7;
	st.global.f32 	[%rd11], %f5;
	ld.global.f32 	%f6, [%rd10];
	div.rn.f32 	%f7, %f6, %f5;
	add.s64 	%rd12, %rd3, %rd7;
	st.global.f32 	[%rd12], %f7;
	ld.global.f32 	%f8, [%rd8];
	neg.f32 	%f9, %f8;
	ld.global.f32 	%f10, [%rd11];
	div.rn.f32 	%f11, %f9, %f10;
	add.s64 	%rd13, %rd12, %rd9;
	st.global.f32 	[%rd13], %f11;
	add.s32 	%r10, %r10, %r3;
	setp.lt.s32 	%p2, %r10, %r6;
	@%p2 bra 	$L__BB9_2;
$L__BB9_3:
	ret;

}
	// .globl	_Z21gpuTemplateFaceGeom3DIdEvPT_S1_S1_i
.visible .entry _Z21gpuTemplateFaceGeom3DIdEvPT_S1_S1_i(
	.param .u64 .ptr .align 1 _Z21gpuTemplateFaceGeom3DIdEvPT_S1_S1_i_param_0,
	.param .u64 .ptr .align 1 _Z21gpuTemplateFaceGeom3DIdEvPT_S1_S1_i_param_1,
	.param .u64 .ptr .align 1 _Z21gpuTemplateFaceGeom3DIdEvPT_S1_S1_i_param_2,
	.param .u32 _Z21gpuTemplateFaceGeom3DIdEvPT_S1_S1_i_param_3
)
{
	.reg .pred 	%p<3>;
	.reg .b32 	%r<16>;
	.reg .b64 	%rd<22>;
	.reg .b64 	%fd<36>;

	ld.param.u64 	%rd4, [_Z21gpuTemplateFaceGeom3DIdEvPT_S1_S1_i_param_0];
	ld.param.u64 	%rd5, [_Z21gpuTemplateFaceGeom3DIdEvPT_S1_S1_i_param_1];
	ld.param.u64 	%rd6, [_Z21gpuTemplateFaceGeom3DIdEvPT_S1_S1_i_param_2];
	ld.param.u32 	%r6, [_Z21gpuTemplateFaceGeom3DIdEvPT_S1_S1_i_param_3];
	mov.u32 	%r7, %tid.x;
	mov.u32 	%r8, %ctaid.x;
	mov.u32 	%r1, %ntid.x;
	mad.lo.s32 	%r15, %r8, %r1, %r7;
	setp.ge.s32 	%p1, %r15, %r6;
	@%p1 bra 	$L__BB10_3;
	cvta.to.global.u64 	%rd1, %rd6;
	mov.u32 	%r9, %nctaid.x;
	mul.lo.s32 	%r3, %r1, %r9;
	cvta.to.global.u64 	%rd2, %rd5;
	cvta.to.global.u64 	%rd3, %rd4;
	shl.b32 	%r11, %r6, 1;
	mul.wide.s32 	%rd11, %r6, 8;
$L__BB10_2:
	add.s32 	%r10, %r15, %r6;
	add.s32 	%r12, %r10, %r11;
	add.s32 	%r13, %r12, %r6;
	add.s32 	%r14, %r13, %r6;
	mul.wide.s32 	%rd7, %r10, 8;
	add.s64 	%rd8, %rd1, %rd7;
	ld.global.f64 	%fd1, [%rd8];
	mul.wide.s32 	%rd9, %r14, 8;
	add.s64 	%rd10, %rd1, %rd9;
	ld.global.f64 	%fd2, [%rd10];
	mul.f64 	%fd3, %fd1, %fd2;
	add.s64 	%rd12, %rd8, %rd11;
	ld.global.f64 	%fd4, [%rd12];
	mul.wide.s32 	%rd13, %r13, 8;
	add.s64 	%rd14, %rd1, %rd13;
	ld.global.f64 	%fd5, [%rd14];
	mul.f64 	%fd6, %fd4, %fd5;
	sub.f64 	%fd7, %fd3, %fd6;
	mul.wide.s32 	%rd15, %r15, 8;
	add.s64 	%rd16, %rd2, %rd15;
	st.global.f64 	[%rd16], %fd7;
	ld.global.f64 	%fd8, [%rd12];
	add.s64 	%rd17, %rd12, %rd11;
	ld.global.f64 	%fd9, [%rd17];
	mul.f64 	%fd10, %fd8, %fd9;
	add.s64 	%rd18, %rd1, %rd15;
	ld.global.f64 	%fd11, [%rd18];
	ld.global.f64 	%fd12, [%rd10];
	mul.f64 	%fd13, %fd11, %fd12;
	sub.f64 	%fd14, %fd10, %fd13;
	add.s64 	%rd19, %rd16, %rd11;
	st.global.f64 	[%rd19], %fd14;
	ld.global.f64 	%fd15, [%rd18];
	ld.global.f64 	%fd16, [%rd14];
	mul.f64 	%fd17, %fd15, %fd16;
	ld.global.f64 	%fd18, [%rd8];
	ld.global.f64 	%fd19, [%rd17];
	mul.f64 	%fd20, %fd18, %fd19;
	sub.f64 	%fd21, %fd17, %fd20;
	add.s64 	%rd20, %rd19, %rd11;
	st.global.f64 	[%rd20], %fd21;
	ld.global.f64 	%fd22, [%rd16];
	ld.global.f64 	%fd23, [%rd19];
	mul.f64 	%fd24, %fd23, %fd23;
	fma.rn.f64 	%fd25, %fd22, %fd22, %fd24;
	fma.rn.f64 	%fd26, %fd21, %fd21, %fd25;
	sqrt.rn.f64 	%fd27, %fd26;
	add.s64 	%rd21, %rd3, %rd15;
	st.global.f64 	[%rd21], %fd27;
	ld.global.f64 	%fd28, [%rd16];
	div.rn.f64 	%fd29, %fd28, %fd27;
	st.global.f64 	[%rd16], %fd29;
	ld.global.f64 	%fd30, [%rd19];
	ld.global.f64 	%fd31, [%rd21];
	div.rn.f64 	%fd32, %fd30, %fd31;
	st.global.f64 	[%rd19], %fd32;
	ld.global.f64 	%fd33, [%rd20];
	ld.global.f64 	%fd34, [%rd21];
	div.rn.f64 	%fd35, %fd33, %fd34;
	st.global.f64 	[%rd20], %fd35;
	add.s32 	%r15, %r15, %r3;
	setp.lt.s32 	%p2, %r15, %r6;
	@%p2 bra 	$L__BB10_2;
$L__BB10_3:
	ret;

}
	// .globl	_Z21gpuTemplateFaceGeom3DIfEvPT_S1_S1_i
.visible .entry _Z21gpuTemplateFaceGeom3DIfEvPT_S1_S1_i(
	.param .u64 .ptr .align 1 _Z21gpuTemplateFaceGeom3DIfEvPT_S1_S1_i_param_0,
	.param .u64 .ptr .align 1 _Z21gpuTemplateFaceGeom3DIfEvPT_S1_S1_i_param_1,
	.param .u64 .ptr .align 1 _Z21gpuTemplateFaceGeom3DIfEvPT_S1_S1_i_param_2,
	.param .u32 _Z21gpuTemplateFaceGeom3DIfEvPT_S1_S1_i_param_3
)
{
	.reg .pred 	%p<3>;
	.reg .b32 	%r<16>;
	.reg .b32 	%f<36>;
	.reg .b64 	%rd<22>;

	ld.param.u64 	%rd4, [_Z21gpuTemplateFaceGeom3DIfEvPT_S1_S1_i_param_0];
	ld.param.u64 	%rd5, [_Z21gpuTemplateFaceGeom3DIfEvPT_S1_S1_i_param_1];
	ld.param.u64 	%rd6, [_Z21gpuTemplateFaceGeom3DIfEvPT_S1_S1_i_param_2];
	ld.param.u32 	%r6, [_Z21gpuTemplateFaceGeom3DIfEvPT_S1_S1_i_param_3];
	mov.u32 	%r7, %tid.x;
	mov.u32 	%r8, %ctaid.x;
	mov.u32 	%r1, %ntid.x;
	mad.lo.s32 	%r15, %r8, %r1, %r7;
	setp.ge.s32 	%p1, %r15, %r6;
	@%p1 bra 	$L__BB11_3;
	cvta.to.global.u64 	%rd1, %rd6;
	mov.u32 	%r9, %nctaid.x;
	mul.lo.s32 	%r3, %r1, %r9;
	cvta.to.global.u64 	%rd2, %rd5;
	cvta.to.global.u64 	%rd3, %rd4;
	shl.b32 	%r11, %r6, 1;
	mul.wide.s32 	%rd11, %r6, 4;
$L__BB11_2:
	add.s32 	%r10, %r15, %r6;
	add.s32 	%r12, %r10, %r11;
	add.s32 	%r13, %r12, %r6;
	add.s32 	%r14, %r13, %r6;
	mul.wide.s32 	%rd7, %r10, 4;
	add.s64 	%rd8, %rd1, %rd7;
	ld.global.f32 	%f1, [%rd8];
	mul.wide.s32 	%rd9, %r14, 4;
	add.s64 	%rd10, %rd1, %rd9;
	ld.global.f32 	%f2, [%rd10];
	mul.f32 	%f3, %f1, %f2;
	add.s64 	%rd12, %rd8, %rd11;
	ld.global.f32 	%f4, [%rd12];
	mul.wide.s32 	%rd13, %r13, 4;
	add.s64 	%rd14, %rd1, %rd13;
	ld.global.f32 	%f5, [%rd14];
	mul.f32 	%f6, %f4, %f5;
	sub.f32 	%f7, %f3, %f6;
	mul.wide.s32 	%rd15, %r15, 4;
	add.s64 	%rd16, %rd2, %rd15;
	st.global.f32 	[%rd16], %f7;
	ld.global.f32 	%f8, [%rd12];
	add.s64 	%rd17, %rd12, %rd11;
	ld.global.f32 	%f9, [%rd17];
	mul.f32 	%f10, %f8, %f9;
	add.s64 	%rd18, %rd1, %rd15;
	ld.global.f32 	%f11, [%rd18];
	ld.global.f32 	%f12, [%rd10];
	mul.f32 	%f13, %f11, %f12;
	sub.f32 	%f14, %f10, %f13;
	add.s64 	%rd19, %rd16, %rd11;
	st.global.f32 	[%rd19], %f14;
	ld.global.f32 	%f15, [%rd18];
	ld.global.f32 	%f16, [%rd14];
	mul.f32 	%f17, %f15, %f16;
	ld.global.f32 	%f18, [%rd8];
	ld.global.f32 	%f19, [%rd17];
	mul.f32 	%f20, %f18, %f19;
	sub.f32 	%f21, %f17, %f20;
	add.s64 	%rd20, %rd19, %rd11;
	st.global.f32 	[%rd20], %f21;
	ld.global.f32 	%f22, [%rd16];
	ld.global.f32 	%f23, [%rd19];
	mul.f32 	%f24, %f23, %f23;
	fma.rn.f32 	%f25, %f22, %f22, %f24;
	fma.rn.f32 	%f26, %f21, %f21, %f25;
	sqrt.rn.f32 	%f27, %f26;
	add.s64 	%rd21, %rd3, %rd15;
	st.global.f32 	[%rd21], %f27;
	ld.global.f32 	%f28, [%rd16];
	div.rn.f32 	%f29, %f28, %f27;
	st.global.f32 	[%rd16], %f29;
	ld.global.f32 	%f30, [%rd19];
	ld.global.f32 	%f31, [%rd21];
	div.rn.f32 	%f32, %f30, %f31;
	st.global.f32 	[%rd19], %f32;
	ld.global.f32 	%f33, [%rd20];
	ld.global.f32 	%f34, [%rd21];
	div.rn.f32 	%f35, %f33, %f34;
	st.global.f32 	[%rd20], %f35;
	add.s32 	%r15, %r15, %r3;
	setp.lt.s32 	%p2, %r15, %r6;
	@%p2 bra 	$L__BB11_2;
$L__BB11_3:
	ret;

}


// ===== COMPILED SASS (sm_100) =====

	.target	sm_100

	.elftype	@"ET_EXEC"


//--------------------- .note.nv.tkinfo           --------------------------
	.section	.note.nv.tkinfo,"",@"SHT_NOTE"
	.sectionflags	@"SHF_NOTE_NV_TKINFO"
	.tkinfo
        /*0018*/ 	.word	0x00000002
        /*0030*/ 	.string	""
        /*0030*/ 	.string	"ptxas"
        /*0030*/ 	.string	"Cuda compilation tools, release 13.0, V13.0.88"
        /*0030*/ 	.string	"Build cuda_13.0.r13.0/compiler.36424714_0"
        /*0030*/ 	.string	"-arch sm_100 -m 64 "



//--------------------- .note.nv.cuinfo           --------------------------
	.section	.note.nv.cuinfo,"",@"SHT_NOTE"
	.sectionflags	@"SHF_NOTE_NV_CUINFO"
        /*0018*/ 	.short	0x0002
        /*001a*/ 	.short	0x0064
        /*001c*/ 	.short	0x0082
	.zero		2


//--------------------- .nv.info                  --------------------------
	.section	.nv.info,"",@"SHT_CUDA_INFO"
	.align	4


	//----- nvinfo : EIATTR_REGCOUNT
	.align		4
        /*0000*/ 	.byte	0x04, 0x2f
        /*0002*/ 	.short	(.L_1 - .L_0)
	.align		4
.L_0:
        /*0004*/ 	.word	index@(_Z21gpuTemplateElemGeom1DIdEvPT_S1_S1_i)
        /*0008*/ 	.word	0x00000014


	//----- nvinfo : EIATTR_FRAME_SIZE
	.align		4
.L_1:
        /*000c*/ 	.byte	0x04, 0x11
        /*000e*/ 	.short	(.L_3 - .L_2)
	.align		4
.L_2:
        /*0010*/ 	.word	index@(_Z21gpuTemplateElemGeom1DIdEvPT_S1_S1_i)
        /*0014*/ 	.word	0x00000000


	//----- nvinfo : EIATTR_REGCOUNT
	.align		4
.L_3:
        /*0018*/ 	.byte	0x04, 0x2f
        /*001a*/ 	.short	(.L_5 - .L_4)
	.align		4
.L_4:
        /*001c*/ 	.word	index@(_Z21gpuTemplateElemGeom1DIfEvPT_S1_S1_i)
        /*0020*/ 	.word	0x00000014


	//----- nvinfo : EIATTR_FRAME_SIZE
	.align		4
.L_5:
        /*0024*/ 	.byte	0x04, 0x11
        /*0026*/ 	.short	(.L_7 - .L_6)
	.align		4
.L_6:
        /*0028*/ 	.word	index@(_Z21gpuTemplateElemGeom1DIfEvPT_S1_S1_i)
        /*002c*/ 	.word	0x00000000


	//----- nvinfo : EIATTR_REGCOUNT
	.align		4
.L_7:
        /*0030*/ 	.byte	0x04, 0x2f
        /*0032*/ 	.short	(.L_9 - .L_8)
	.align		4
.L_8:
        /*0034*/ 	.word	index@(_Z21gpuTemplateElemGeom2DIdEvPT_S1_S1_S1_S1_S1_S1_S1_S1_i)
        /*0038*/ 	.word	0x0000001a


	//----- nvinfo : EIATTR_FRAME_SIZE
	.align		4
.L_9:
        /*003c*/ 	.byte	0x04, 0x11
        /*003e*/ 	.short	(.L_11 - .L_10)
	.align		4
.L_10:
        /*0040*/ 	.word	index@(_Z21gpuTemplateElemGeom2DIdEvPT_S1_S1_S1_S1_S1_S1_S1_S1_i)
        /*0044*/ 	.word	0x00000000


	//----- nvinfo : EIATTR_REGCOUNT
	.align		4
.L_11:
        /*0048*/ 	.byte	0x04, 0x2f
        /*004a*/ 	.short	(.L_13 - .L_12)
	.align		4
.L_12:
        /*004c*/ 	.word	index@(_Z21gpuTemplateElemGeom2DIfEvPT_S1_S1_S1_S1_S1_S1_S1_S1_i)
        /*0050*/ 	.word	0x0000001a


	//----- nvinfo : EIATTR_FRAME_SIZE
	.align		4
.L_13:
        /*0054*/ 	.byte	0x04, 0x11
        /*0056*/ 	.short	(.L_15 - .L_14)
	.align		4
.L_14:
        /*0058*/ 	.word	index@(_Z21gpuTemplateElemGeom2DIfEvPT_S1_S1_S1_S1_S1_S1_S1_S1_i)
        /*005c*/ 	.word	0x00000000


	//----- nvinfo : EIATTR_REGCOUNT
	.align		4
.L_15:
        /*0060*/ 	.byte	0x04, 0x2f
        /*0062*/ 	.short	(.L_17 - .L_16)
	.align		4
.L_16:
        /*0064*/ 	.word	index@(_Z21gpuTemplateElemGeom3DIdEvPT_S1_S1_S1_S1_S1_S1_S1_S1_S1_S1_S1_S1_S1_S1_S1_S1_S1_S1_i)
        /*0068*/ 	.word	0x00000026


	//----- nvinfo : EIATTR_FRAME_SIZE
	.align		4
.L_17:
        /*006c*/ 	.byte	0x04, 0x11
        /*006e*/ 	.short	(.L_19 - .L_18)
	.align		4
.L_18:
        /*0070*/ 	.word	index@(_Z21gpuTemplateElemGeom3DIdEvPT_S1_S1_S1_S1_S1_S1_S1_S1_S1_S1_S1_S1_S1_S1_S1_S1_S1_S1_i)
        /*0074*/ 	.word	0x00000000


	//----- nvinfo : EIATTR_REGCOUNT
	.align		4
.L_19:
        /*0078*/ 	.byte	0x04, 0x2f
        /*007a*/ 	.short	(.L_21 - .L_20)
	.align		4
.L_20:
        /*007c*/ 	.word	index@(_Z21gpuTemplateElemGeom3DIfEvPT_S1_S1_S1_S1_S1_S1_S1_S1_S1_S1_S1_S1_S1_S1_S1_S1_S1_S1_i)
        /*0080*/ 	.word	0x00000020


	//----- nvinfo : EIATTR_FRAME_SIZE
	.align		4
.L_21:
        /*0084*/ 	.byte	0x04, 0x11
        /*0086*/ 	.short	(.L_23 - .L_22)
	.align		4
.L_22:
        /*0088*/ 	.word	index@(_Z21gpuTemplateElemGeom3DIfEvPT_S1_S1_S1_S1_S1_S1_S1_S1_S1_S1_S1_S1_S1_S1_S1_S1_S1_S1_i)
        /*008c*/ 	.word	0x00000000


	//----- nvinfo : EIATTR_REGCOUNT
	.align		4
.L_23:
        /*0090*/ 	.byte	0x04, 0x2f
        /*0092*/ 	.short	(.L_25 - .L_24)
	.align		4
.L_24:
        /*0094*/ 	.word	index@(_Z21gpuTemplateFaceGeom1DIdEvPT_S1_S1_i)
        /*0098*/ 	.word	0x00000012


	//----- nvinfo : EIATTR_FRAME_SIZE
	.align		4
.L_25:
        /*009c*/ 	.byte	0x04, 0x11
        /*009e*/ 	.short	(.L_27 - .L_26)
	.align		4
.L_26:
        /*00a0*/ 	.word	index@(_Z21gpuTemplateFaceGeom1DIdEvPT_S1_S1_i)
        /*00a4*/ 	.word	0x00000000


	//----- nvinfo : EIATTR_REGCOUNT
	.align		4
.L_27:
        /*00a8*/ 	.byte	0x04, 0x2f
        /*00aa*/ 	.short	(.L_29 - .L_28)
	.align		4
.L_28:
        /*00ac*/ 	.word	index@(_Z21gpuTemplateFaceGeom1DIfEvPT_S1_S1_i)
        /*00b0*/ 	.word	0x00000012


	//----- nvinfo : EIATTR_FRAME_SIZE
	.align		4
.L_29:
        /*00b4*/ 	.byte	0x04, 0x11
        /*00b6*/ 	.short	(.L_31 - .L_30)
	.align		4
.L_30:
        /*00b8*/ 	.word	index@(_Z21gpuTemplateFaceGeom1DIfEvPT_S1_S1_i)
        /*00bc*/ 	.word	0x00000000


	//----- nvinfo : EIATTR_REGCOUNT
	.align		4
.L_31:
        /*00c0*/ 	.byte	0x04, 0x2f
        /*00c2*/ 	.short	(.L_33 - .L_32)
	.align		4
.L_32:
        /*00c4*/ 	.word	index@(_Z21gpuTemplateFaceGeom2DIdEvPT_S1_S1_i)
        /*00c8*/ 	.word	0x00000026


	//----- nvinfo : EIATTR_FRAME_SIZE
	.align		4
.L_33:
        /*00cc*/ 	.byte	0x04, 0x11
        /*00ce*/ 	.short	(.L_35 - .L_34)
	.align		4
.L_34:
        /*00d0*/ 	.word	index@($__internal_7_$__cuda_sm20_dsqrt_rn_f64_mediumpath_v1)
        /*00d4*/ 	.word	0x00000000


	//----- nvinfo : EIATTR_FRAME_SIZE
	.align		4
.L_35:
        /*00d8*/ 	.byte	0x04, 0x11
        /*00da*/ 	.short	(.L_37 - .L_36)
	.align		4
.L_36:
        /*00dc*/ 	.word	index@($__internal_6_$__cuda_sm20_div_rn_f64_full)
        /*00e0*/ 	.word	0x00000000


	//----- nvinfo : EIATTR_FRAME_SIZE
	.align		4
.L_37:
        /*00e4*/ 	.byte	0x04, 0x11
        /*00e6*/ 	.short	(.L_39 - .L_38)
	.align		4
.L_38:
        /*00e8*/ 	.word	index@(_Z21gpuTemplateFaceGeom2DIdEvPT_S1_S1_i)
        /*00ec*/ 	.word	0x00000000


	//----- nvinfo : EIATTR_REGCOUNT
	.align		4
.L_39:
        /*00f0*/ 	.byte	0x04, 0x2f
        /*00f2*/ 	.short	(.L_41 - .L_40)
	.align		4
.L_40:
        /*00f4*/ 	.word	index@(_Z21gpuTemplateFaceGeom2DIfEvPT_S1_S1_i)
        /*00f8*/ 	.word	0x0000001d


	//----- nvinfo : EIATTR_FRAME_SIZE
	.align		4
.L_41:
        /*00fc*/ 	.byte	0x04, 0x11
        /*00fe*/ 	.short	(.L_43 - .L_42)
	.align		4
.L_42:
        /*0100*/ 	.word	index@($__internal_5_$__cuda_sm3x_div_rn_noftz_f32_slowpath)
        /*0104*/ 	.word	0x00000000


	//----- nvinfo : EIATTR_FRAME_SIZE
	.align		4
.L_43:
        /*0108*/ 	.byte	0x04, 0x11
        /*010a*/ 	.short	(.L_45 - .L_44)
	.align		4
.L_44:
        /*010c*/ 	.word	index@($__internal_4_$__cuda_sm20_sqrt_rn_f32_slowpath)
        /*0110*/ 	.word	0x00000000


	//----- nvinfo : EIATTR_FRAME_SIZE
	.align		4
.L_45:
        /*0114*/ 	.byte	0x04, 0x11
        /*0116*/ 	.short	(.L_47 - .L_46)
	.align		4
.L_46:
        /*0118*/ 	.word	index@(_Z21gpuTemplateFaceGeom2DIfEvPT_S1_S1_i)
        /*011c*/ 	.word	0x00000000


	//----- nvinfo : EIATTR_REGCOUNT
	.align		4
.L_47:
        /*0120*/ 	.byte	0x04, 0x2f
        /*0122*/ 	.short	(.L_49 - .L_48)
	.align		4
.L_48:
        /*0124*/ 	.word	index@(_Z21gpuTemplateFaceGeom3DIdEvPT_S1_S1_i)
        /*0128*/ 	.word	0x00000024


	//----- nvinfo : EIATTR_FRAME_SIZE
	.align		4
.L_49:
        /*012c*/ 	.byte	0x04, 0x11
        /*012e*/ 	.short	(.L_51 - .L_50)
	.align		4
.L_50:
        /*0130*/ 	.word	index@($__internal_3_$__cuda_sm20_dsqrt_rn_f64_mediumpath_v1)
        /*0134*/ 	.word	0x00000000


	//----- nvinfo : EIATTR_FRAME_SIZE
	.align		4
.L_51:
        /*0138*/ 	.byte	0x04, 0x11
        /*013a*/ 	.short	(.L_53 - .L_52)
	.align		4
.L_52:
        /*013c*/ 	.word	index@($__internal_2_$__cuda_sm20_div_rn_f64_full)
        /*0140*/ 	.word	0x00000000


	//----- nvinfo : EIATTR_FRAME_SIZE
	.align		4
.L_53:
        /*0144*/ 	.byte	0x04, 0x11
        /*0146*/ 	.short	(.L_55 - .L_54)
	.align		4
.L_54:
        /*0148*/ 	.word	index@(_Z21gpuTemplateFaceGeom3DIdEvPT_S1_S1_i)
        /*014c*/ 	.word	0x00000000


	//----- nvinfo : EIATTR_REGCOUNT
	.align		4
.L_55:
        /*0150*/ 	.byte	0x04, 0x2f
        /*0152*/ 	.short	(.L_57 - .L_56)
	.align		4
.L_56:
        /*0154*/ 	.word	index@(_Z21gpuTemplateFaceGeom3DIfEvPT_S1_S1_i)
        /*0158*/ 	.word	0x00000020


	//----- nvinfo : EIATTR_FRAME_SIZE
	.align		4
.L_57:
        /*015c*/ 	.byte	0x04, 0x11
        /*015e*/ 	.short	(.L_59 - .L_58)
	.align		4
.L_58:
        /*0160*/ 	.word	index@($__internal_1_$__cuda_sm3x_div_rn_noftz_f32_slowpath)
        /*0164*/ 	.word	0x00000000


	//----- nvinfo : EIATTR_FRAME_SIZE
	.align		4
.L_59:
        /*0168*/ 	.byte	0x04, 0x11
        /*016a*/ 	.short	(.L_61 - .L_60)
	.align		4
.L_60:
        /*016c*/ 	.word	index@($__internal_0_$__cuda_sm20_sqrt_rn_f32_slowpath)
        /*0170*/ 	.word	0x00000000


	//----- nvinfo : EIATTR_FRAME_SIZE
	.align		4
.L_61:
        /*0174*/ 	.byte	0x04, 0x11
        /*0176*/ 	.short	(.L_63 - .L_62)
	.align		4
.L_62:
        /*0178*/ 	.word	index@(_Z21gpuTemplateFaceGeom3DIfEvPT_S1_S1_i)
        /*017c*/ 	.word	0x00000000


	//----- nvinfo : EIATTR_MIN_STACK_SIZE
	.align		4
.L_63:
        /*0180*/ 	.byte	0x04, 0x12
        /*0182*/ 	.short	(.L_65 - .L_64)
	.align		4
.L_64:
        /*0184*/ 	.word	index@(_Z21gpuTemplateFaceGeom3DIfEvPT_S1_S1_i)
        /*0188*/ 	.word	0x00000000


	//----- nvinfo : EIATTR_MIN_STACK_SIZE
	.align		4
.L_65:
        /*018c*/ 	.byte	0x04, 0x12
        /*018e*/ 	.short	(.L_67 - .L_66)
	.align		4
.L_66:
        /*0190*/ 	.word	index@(_Z21gpuTemplateFaceGeom3DIdEvPT_S1_S1_i)
        /*0194*/ 	.word	0x00000000


	//----- nvinfo : EIATTR_MIN_STACK_SIZE
	.align		4
.L_67:
        /*0198*/ 	.byte	0x04, 0x12
        /*019a*/ 	.short	(.L_69 - .L_68)
	.align		4
.L_68:
        /*019c*/ 	.word	index@(_Z21gpuTemplateFaceGeom2DIfEvPT_S1_S1_i)
        /*01a0*/ 	.word	0x00000000


	//----- nvinfo : EIATTR_MIN_STACK_SIZE
	.align		4
.L_69:
        /*01a4*/ 	.byte	0x04, 0x12
        /*01a6*/ 	.short	(.L_71 - .L_70)
	.align		4
.L_70:
        /*01a8*/ 	.word	index@(_Z21gpuTemplateFaceGeom2DIdEvPT_S1_S1_i)
        /*01ac*/ 	.word	0x00000000


	//----- nvinfo : EIATTR_MIN_STACK_SIZE
	.align		4
.L_71:
        /*01b0*/ 	.byte	0x04, 0x12
        /*01b2*/ 	.short	(.L_73 - .L_72)
	.align		4
.L_72:
        /*01b4*/ 	.word	index@(_Z21gpuTemplateFaceGeom1DIfEvPT_S1_S1_i)
        /*01b8*/ 	.word	0x00000000


	//----- nvinfo : EIATTR_MIN_STACK_SIZE
	.align		4
.L_73:
        /*01bc*/ 	.byte	0x04, 0x12
        /*01be*/ 	.short	(.L_75 - .L_74)
	.align		4
.L_74:
        /*01c0*/ 	.word	index@(_Z21gpuTemplateFaceGeom1DIdEvPT_S1_S1_i)
        /*01c4*/ 	.word	0x00000000


	//----- nvinfo : EIATTR_MIN_STACK_SIZE
	.align		4
.L_75:
        /*01c8*/ 	.byte	0x04, 0x12
        /*01ca*/ 	.short	(.L_77 - .L_76)
	.align		4
.L_76:
        /*01cc*/ 	.word	index@(_Z21gpuTemplateElemGeom3DIfEvPT_S1_S1_S1_S1_S1_S1_S1_S1_S1_S1_S1_S1_S1_S1_S1_S1_S1_S1_i)
        /*01d0*/ 	.word	0x00000000


	//----- nvinfo : EIATTR_MIN_STACK_SIZE
	.align		4
.L_77:
        /*01d4*/ 	.byte	0x04, 0x12
        /*01d6*/ 	.short	(.L_79 - .L_78)
	.align		4
.L_78:
        /*01d8*/ 	.word	index@(_Z21gpuTemplateElemGeom3DIdEvPT_S1_S1_S1_S1_S1_S1_S1_S1_S1_S1_S1_S1_S1_S1_S1_S1_S1_S1_i)
        /*01dc*/ 	.word	0x00000000


	//----- nvinfo : EIATTR_MIN_STACK_SIZE
	.align		4
.L_79:
        /*01e0*/ 	.byte	0x04, 0x12
        /*01e2*/ 	.short	(.L_81 - .L_80)
	.align		4
.L_80:
        /*01e4*/ 	.word	index@(_Z21gpuTemplateElemGeom2DIfEvPT_S1_S1_S1_S1_S1_S1_S1_S1_i)
        /*01e8*/ 	.word	0x00000000


	//----- nvinfo : EIATTR_MIN_STACK_SIZE
	.align		4
.L_81:
        /*01ec*/ 	.byte	0x04, 0x12
        /*01ee*/ 	.short	(.L_83 - .L_82)
	.align		4
.L_82:
        /*01f0*/ 	.word	index@(_Z21gpuTemplateElemGeom2DIdEvPT_S1_S1_S1_S1_S1_S1_S1_S1_i)
        /*01f4*/ 	.word	0x00000000


	//----- nvinfo : EIATTR_MIN_STACK_SIZE
	.align		4
.L_83:
        /*01f8*/ 	.byte	0x04, 0x12
        /*01fa*/ 	.short	(.L_85 - .L_84)
	.align		4
.L_84:
        /*01fc*/ 	.word	index@(_Z21gpuTemplateElemGeom1DIfEvPT_S1_S1_i)
        /*0200*/ 	.word	0x00000000


	//----- nvinfo : EIATTR_MIN_STACK_SIZE
	.align		4
.L_85:
        /*0204*/ 	.byte	0x04, 0x12
        /*0206*/ 	.short	(.L_87 - .L_86)
	.align		4
.L_86:
        /*0208*/ 	.word	index@(_Z21gpuTemplateElemGeom1DIdEvPT_S1_S1_i)
        /*020c*/ 	.word	0x00000000
.L_87:


//--------------------- .nv.compat                --------------------------
	.section	.nv.compat,"",@"SHT_CUDA_COMPAT_INFO"
	.align	4
        /*0000*/ 	.byte	0x02, 0x09, 0x00, 0x00, 0x02, 0x02, 0x01, 0x00, 0x02, 0x05, 0x05, 0x00, 0x03, 0x07, 0x01, 0x01
        /*0010*/ 	.byte	0x02, 0x03, 0x00, 0x00, 0x02, 0x06, 0x01, 0x00, 0x04, 0x0b, 0x08, 0x00, 0x01, 0x00, 0x00, 0x00
        /*0020*/ 	.byte	0x00, 0x00, 0x00, 0x00


//--------------------- .nv.info._Z21gpuTemplateFaceGeom3DIfEvPT_S1_S1_i --------------------------
	.section	.nv.info._Z21gpuTemplateFaceGeom3DIfEvPT_S1_S1_i,"",@"SHT_CUDA_INFO"
	.sectionflags	@""
	.align	4


	//----- nvinfo : EIATTR_CUDA_API_VERSION
	.align		4
        /*0000*/ 	.byte	0x04, 0x37
        /*0002*/ 	.short	(.L_89 - .L_88)
.L_88:
        /*0004*/ 	.word	0x00000082


	//----- nvinfo : EIATTR_KPARAM_INFO
	.align		4
.L_89:
        /*0008*/ 	.byte	0x04, 0x17
        /*000a*/ 	.short	(.L_91 - .L_90)
.L_90:
        /*000c*/ 	.word	0x00000000
        /*0010*/ 	.short	0x0003
        /*0012*/ 	.short	0x0018
        /*0014*/ 	.byte	0x00, 0xf0, 0x11, 0x00


	//----- nvinfo : EIATTR_KPARAM_INFO
	.align		4
.L_91:
        /*0018*/ 	.byte	0x04, 0x17
        /*001a*/ 	.short	(.L_93 - .L_92)
.L_92:
        /*001c*/ 	.word	0x00000000
        /*0020*/ 	.short	0x0002
        /*0022*/ 	.short	0x0010
        /*0024*/ 	.byte	0x00, 0xf5, 0x21, 0x00


	//----- nvinfo : EIATTR_KPARAM_INFO
	.align		4
.L_93:
        /*0028*/ 	.byte	0x04, 0x17
        /*002a*/ 	.short	(.L_95 - .L_94)
.L_94:
        /*002c*/ 	.word	0x00000000
        /*0030*/ 	.short	0x0001
        /*0032*/ 	.short	0x0008
        /*0034*/ 	.byte	0x00, 0xf5, 0x21, 0x00


	//----- nvinfo : EIATTR_KPARAM_INFO
	.align		4
.L_95:
        /*0038*/ 	.byte	0x04, 0x17
        /*003a*/ 	.short	(.L_97 - .L_96)
.L_96:
        /*003c*/ 	.word	0x00000000
        /*0040*/ 	.short	0x0000
        /*0042*/ 	.short	0x0000
        /*0044*/ 	.byte	0x00, 0xf5, 0x21, 0x00


	//----- nvinfo : EIATTR_SPARSE_MMA_MASK
	.align		4
.L_97:
        /*0048*/ 	.byte	0x03, 0x50
        /*004a*/ 	.short	0x0000


	//----- nvinfo : EIATTR_MAXREG_COUNT
	.align		4
        /*004c*/ 	.byte	0x03, 0x1b
        /*004e*/ 	.short	0x00ff


	//----- nvinfo : EIATTR_MERCURY_ISA_VERSION
	.align		4
        /*0050*/ 	.byte	0x03, 0x5f
        /*0052*/ 	.short	0x0101


	//----- nvinfo : EIATTR_VRC_CTA_INIT_COUNT
	.align		4
        /*0054*/ 	.byte	0x02, 0x4a
	.zero		1
	.zero		1


	//----- nvinfo : EIATTR_EXIT_INSTR_OFFSETS
	.align		4
        /*0058*/ 	.byte	0x04, 0x1c
        /*005a*/ 	.short	(.L_99 - .L_98)


	//   ....[0]....
.L_98:
        /*005c*/ 	.word	0x00000070


	//   ....[1]....
        /*0060*/ 	.word	0x00000790


	//----- nvinfo : EIATTR_CRS_STACK_SIZE
	.align		4
.L_99:
        /*0064*/ 	.byte	0x04, 0x1e
        /*0066*/ 	.short	(.L_101 - .L_100)
.L_100:
        /*0068*/ 	.word	0x00000000


	//----- nvinfo : EIATTR_CBANK_PARAM_SIZE
	.align		4
.L_101:
        /*006c*/ 	.byte	0x03, 0x19
        /*006e*/ 	.short	0x001c


	//----- nvinfo : EIATTR_PARAM_CBANK
	.align		4
        /*0070*/ 	.byte	0x04, 0x0a
        /*0072*/ 	.short	(.L_103 - .L_102)
	.align		4
.L_102:
        /*0074*/ 	.word	index@(.nv.constant0._Z21gpuTemplateFaceGeom3DIfEvPT_S1_S1_i)
        /*0078*/ 	.short	0x0380
        /*007a*/ 	.short	0x001c


	//----- nvinfo : EIATTR_SW_WAR
	.align		4
.L_103:
        /*007c*/ 	.byte	0x04, 0x36
        /*007e*/ 	.short	(.L_105 - .L_104)
.L_104:
        /*0080*/ 	.word	0x00000008
.L_105:


//--------------------- .nv.info._Z21gpuTemplateFaceGeom3DIdEvPT_S1_S1_i --------------------------
	.section	.nv.info._Z21gpuTemplateFaceGeom3DIdEvPT_S1_S1_i,"",@"SHT_CUDA_INFO"
	.sectionflags	@""
	.align	4


	//----- nvinfo : EIATTR_CUDA_API_VERSION
	.align		4
        /*0000*/ 	.byte	0x04, 0x37
        /*0002*/ 	.short	(.L_107 - .L_106)
.L_106:
        /*0004*/ 	.word	0x00000082


	//----- nvinfo : EIATTR_KPARAM_INFO
	.align		4
.L_107:
        /*0008*/ 	.byte	0x04, 0x17
        /*000a*/ 	.short	(.L_109 - .L_108)
.L_108:
        /*000c*/ 	.word	0x00000000
        /*0010*/ 	.short	0x0003
        /*0012*/ 	.short	0x0018
        /*0014*/ 	.byte	0x00, 0xf0, 0x11, 0x00


	//----- nvinfo : EIATTR_KPARAM_INFO
	.align		4
.L_109:
        /*0018*/ 	.byte	0x04, 0x17
        /*001a*/ 	.short	(.L_111 - .L_110)
.L_110:
        /*001c*/ 	.word	0x00000000
        /*0020*/ 	.short	0x0002
        /*0022*/ 	.short	0x0010
        /*0024*/ 	.byte	0x00, 0xf5, 0x21, 0x00


	//----- nvinfo : EIATTR_KPARAM_INFO
	.align		4
.L_111:
        /*0028*/ 	.byte	0x04, 0x17
        /*002a*/ 	.short	(.L_113 - .L_112)
.L_112:
        /*002c*/ 	.word	0x00000000
        /*0030*/ 	.short	0x0001
        /*0032*/ 	.short	0x0008
        /*0034*/ 	.byte	0x00, 0xf5, 0x21, 0x00


	//----- nvinfo : EIATTR_KPARAM_INFO
	.align		4
.L_113:
        /*0038*/ 	.byte	0x04, 0x17
        /*003a*/ 	.short	(.L_115 - .L_114)
.L_114:
        /*003c*/ 	.word	0x00000000
        /*0040*/ 	.short	0x0000
        /*0042*/ 	.short	0x0000
        /*0044*/ 	.byte	0x00, 0xf5, 0x21, 0x00


	//----- nvinfo : EIATTR_SPARSE_MMA_MASK
	.align		4
.L_115:
        /*0048*/ 	.byte	0x03, 0x50
        /*004a*/ 	.short	0x0000


	//----- nvinfo : EIATTR_MAXREG_COUNT
	.align		4
        /*004c*/ 	.byte	0x03, 0x1b
        /*004e*/ 	.short	0x00ff


	//----- nvinfo : EIATTR_MERCURY_ISA_VERSION
	.align		4
        /*0050*/ 	.byte	0x03, 0x5f
        /*0052*/ 	.short	0x0101


	//----- nvinfo : EIATTR_VRC_CTA_INIT_COUNT
	.align		4
        /*0054*/ 	.byte	0x02, 0x4a
	.zero		1
	.zero		1


	//----- nvinfo : EIATTR_EXIT_INSTR_OFFSETS
	.align		4
        /*0058*/ 	.byte	0x04, 0x1c
        /*005a*/ 	.short	(.L_117 - .L_116)


	//   ....[0]....
.L_116:
        /*005c*/ 	.word	0x00000070


	//   ....[1]....
        /*0060*/ 	.word	0x00000960


	//----- nvinfo : EIATTR_CRS_STACK_SIZE
	.align		4
.L_117:
        /*0064*/ 	.byte	0x04, 0x1e
        /*0066*/ 	.short	(.L_119 - .L_118)
.L_118:
        /*0068*/ 	.word	0x00000000


	//----- nvinfo : EIATTR_CBANK_PARAM_SIZE
	.align		4
.L_119:
        /*006c*/ 	.byte	0x03, 0x19
        /*006e*/ 	.short	0x001c


	//----- nvinfo : EIATTR_PARAM_CBANK
	.align		4
        /*0070*/ 	.byte	0x04, 0x0a
        /*0072*/ 	.short	(.L_121 - .L_120)
	.align		4
.L_120:
        /*0074*/ 	.word	index@(.nv.constant0._Z21gpuTemplateFaceGeom3DIdEvPT_S1_S1_i)
        /*0078*/ 	.short	0x0380
        /*007a*/ 	.short	0x001c


	//----- nvinfo : EIATTR_SW_WAR
	.align		4
.L_121:
        /*007c*/ 	.byte	0x04, 0x36
        /*007e*/ 	.short	(.L_123 - .L_122)
.L_122:
        /*0080*/ 	.word	0x00000008
.L_123:


//--------------------- .nv.info._Z21gpuTemplateFaceGeom2DIfEvPT_S1_S1_i --------------------------
	.section	.nv.info._Z21gpuTemplateFaceGeom2DIfEvPT_S1_S1_i,"",@"SHT_CUDA_INFO"
	.sectionflags	@""
	.align	4


	//----- nvinfo : EIATTR_CUDA_API_VERSION
	.align		4
        /*0000*/ 	.byte	0x04, 0x37
        /*0002*/ 	.short	(.L_125 - .L_124)
.L_124:
        /*0004*/ 	.word	0x00000082


	//----- nvinfo : EIATTR_KPARAM_INFO
	.align		4
.L_125:
        /*0008*/ 	.byte	0x04, 0x17
        /*000a*/ 	.short	(.L_127 - .L_126)
.L_126:
        /*000c*/ 	.word	0x00000000
        /*0010*/ 	.short	0x0003
        /*0012*/ 	.short	0x0018
        /*0014*/ 	.byte	0x00, 0xf0, 0x11, 0x00


	//----- nvinfo : EIATTR_KPARAM_INFO
	.align		4
.L_127:
        /*0018*/ 	.byte	0x04, 0x17
        /*001a*/ 	.short	(.L_129 - .L_128)
.L_128:
        /*001c*/ 	.word	0x00000000
        /*0020*/ 	.short	0x0002
        /*0022*/ 	.short	0x0010
        /*0024*/ 	.byte	0x00, 0xf5, 0x21, 0x00


	//----- nvinfo : EIATTR_KPARAM_INFO
	.align		4
.L_129:
        /*0028*/ 	.byte	0x04, 0x17
        /*002a*/ 	.short	(.L_131 - .L_130)
.L_130:
        /*002c*/ 	.word	0x00000000
        /*0030*/ 	.short	0x0001
        /*0032*/ 	.short	0x0008
        /*0034*/ 	.byte	0x00, 0xf5, 0x21, 0x00


	//----- nvinfo : EIATTR_KPARAM_INFO
	.align		4
.L_131:
        /*0038*/ 	.byte	0x04, 0x17
        /*003a*/ 	.short	(.L_133 - .L_132)
.L_132:
        /*003c*/ 	.word	0x00000000
        /*0040*/ 	.short	0x0000
        /*0042*/ 	.short	0x0000
        /*0044*/ 	.byte	0x00, 0xf5, 0x21, 0x00


	//----- nvinfo : EIATTR_SPARSE_MMA_MASK
	.align		4
.L_133:
        /*0048*/ 	.byte	0x03, 0x50
        /*004a*/ 	.short	0x0000


	//----- nvinfo : EIATTR_MAXREG_COUNT
	.align		4
        /*004c*/ 	.byte	0x03, 0x1b
        /*004e*/ 	.short	0x00ff


	//----- nvinfo : EIATTR_MERCURY_ISA_VERSION
	.align		4
        /*0050*/ 	.byte	0x03, 0x5f
        /*0052*/ 	.short	0x0101


	//----- nvinfo : EIATTR_VRC_CTA_INIT_COUNT
	.align		4
        /*0054*/ 	.byte	0x02, 0x4a
	.zero		1
	.zero		1


	//----- nvinfo : EIATTR_EXIT_INSTR_OFFSETS
	.align		4
        /*0058*/ 	.byte	0x04, 0x1c
        /*005a*/ 	.short	(.L_135 - .L_134)


	//   ....[0]....
.L_134:
        /*005c*/ 	.word	0x00000070


	//   ....[1]....
        /*0060*/ 	.word	0x000004b0


	//----- nvinfo : EIATTR_CRS_STACK_SIZE
	.align		4
.L_135:
        /*0064*/ 	.byte	0x04, 0x1e
        /*0066*/ 	.short	(.L_137 - .L_136)
.L_136:
        /*0068*/ 	.word	0x00000000


	//----- nvinfo : EIATTR_CBANK_PARAM_SIZE
	.align		4
.L_137:
        /*006c*/ 	.byte	0x03, 0x19
        /*006e*/ 	.short	0x001c


	//----- nvinfo : EIATTR_PARAM_CBANK
	.align		4
        /*0070*/ 	.byte	0x04, 0x0a
        /*0072*/ 	.short	(.L_139 - .L_138)
	.align		4
.L_138:
        /*0074*/ 	.word	index@(.nv.constant0._Z21gpuTemplateFaceGeom2DIfEvPT_S1_S1_i)
        /*0078*/ 	.short	0x0380
        /*007a*/ 	.short	0x001c


	//----- nvinfo : EIATTR_SW_WAR
	.align		4
.L_139:
        /*007c*/ 	.byte	0x04, 0x36
        /*007e*/ 	.short	(.L_141 - .L_140)
.L_140:
        /*0080*/ 	.word	0x00000008
.L_141:


//--------------------- .nv.info._Z21gpuTemplateFaceGeom2DIdEvPT_S1_S1_i --------------------------
	.section	.nv.info._Z21gpuTemplateFaceGeom2DIdEvPT_S1_S1_i,"",@"SHT_CUDA_INFO"
	.sectionflags	@""
	.align	4


	//----- nvinfo : EIATTR_CUDA_API_VERSION
	.align		4
        /*0000*/ 	.byte	0x04, 0x37
        /*0002*/ 	.short	(.L_143 - .L_142)
.L_142:
        /*0004*/ 	.word	0x00000082


	//----- nvinfo : EIATTR_KPARAM_INFO
	.align		4
.L_143:
        /*0008*/ 	.byte	0x04, 0x17
        /*000a*/ 	.short	(.L_145 - .L_144)
.L_144:
        /*000c*/ 	.word	0x00000000
        /*0010*/ 	.short	0x0003
        /*0012*/ 	.short	0x0018
        /*0014*/ 	.byte	0x00, 0xf0, 0x11, 0x00


	//----- nvinfo : EIATTR_KPARAM_INFO
	.align		4
.L_145:
        /*0018*/ 	.byte	0x04, 0x17
        /*001a*/ 	.short	(.L_147 - .L_146)
.L_146:
        /*001c*/ 	.word	0x00000000
        /*0020*/ 	.short	0x0002
        /*0022*/ 	.short	0x0010
        /*0024*/ 	.byte	0x00, 0xf5, 0x21, 0x00


	//----- nvinfo : EIATTR_KPARAM_INFO
	.align		4
.L_147:
        /*0028*/ 	.byte	0x04, 0x17
        /*002a*/ 	.short	(.L_149 - .L_148)
.L_148:
        /*002c*/ 	.word	0x00000000
        /*0030*/ 	.short	0x0001
        /*0032*/ 	.short	0x0008
        /*0034*/ 	.byte	0x00, 0xf5, 0x21, 0x00


	//----- nvinfo : EIATTR_KPARAM_INFO
	.align		4
.L_149:
        /*0038*/ 	.byte	0x04, 0x17
        /*003a*/ 	.short	(.L_151 - .L_150)
.L_150:
        /*003c*/ 	.word	0x00000000
        /*0040*/ 	.short	0x0000
        /*0042*/ 	.short	0x0000
        /*0044*/ 	.byte	0x00, 0xf5, 0x21, 0x00


	//----- nvinfo : EIATTR_SPARSE_MMA_MASK
	.align		4
.L_151:
        /*0048*/ 	.byte	0x03, 0x50
        /*004a*/ 	.short	0x0000


	//----- nvinfo : EIATTR_MAXREG_COUNT
	.align		4
        /*004c*/ 	.byte	0x03, 0x1b
        /*004e*/ 	.short	0x00ff


	//----- nvinfo : EIATTR_MERCURY_ISA_VERSION
	.align		4
        /*0050*/ 	.byte	0x03, 0x5f
        /*0052*/ 	.short	0x0101


	//----- nvinfo : EIATTR_VRC_CTA_INIT_COUNT
	.align		4
        /*0054*/ 	.byte	0x02, 0x4a
	.zero		1
	.zero		1


	//----- nvinfo : EIATTR_EXIT_INSTR_OFFSETS
	.align		4
        /*0058*/ 	.byte	0x04, 0x1c
        /*005a*/ 	.short	(.L_153 - .L_152)


	//   ....[0]....
.L_152:
        /*005c*/ 	.word	0x00000070


	//   ....[1]....
        /*0060*/ 	.word	0x00000650


	//----- nvinfo : EIATTR_CRS_STACK_SIZE
	.align		4
.L_153:
        /*0064*/ 	.byte	0x04, 0x1e
        /*0066*/ 	.short	(.L_155 - .L_154)
.L_154:
        /*0068*/ 	.word	0x00000000


	//----- nvinfo : EIATTR_CBANK_PARAM_SIZE
	.align		4
.L_155:
        /*006c*/ 	.byte	0x03, 0x19
        /*006e*/ 	.short	0x001c


	//----- nvinfo : EIATTR_PARAM_CBANK
	.align		4
        /*0070*/ 	.byte	0x04, 0x0a
        /*0072*/ 	.short	(.L_157 - .L_156)
	.align		4
.L_156:
        /*0074*/ 	.word	index@(.nv.constant0._Z21gpuTemplateFaceGeom2DIdEvPT_S1_S1_i)
        /*0078*/ 	.short	0x0380
        /*007a*/ 	.short	0x001c


	//----- nvinfo : EIATTR_SW_WAR
	.align		4
.L_157:
        /*007c*/ 	.byte	0x04, 0x36
        /*007e*/ 	.short	(.L_159 - .L_158)
.L_158:
        /*0080*/ 	.word	0x00000008
.L_159:


//--------------------- .nv.info._Z21gpuTemplateFaceGeom1DIfEvPT_S1_S1_i --------------------------
	.section	.nv.info._Z21gpuTemplateFaceGeom1DIfEvPT_S1_S1_i,"",@"SHT_CUDA_INFO"
	.sectionflags	@""
	.align	4


	//----- nvinfo : EIATTR_CUDA_API_VERSION
	.align		4
        /*0000*/ 	.byte	0x04, 0x37
        /*0002*/ 	.short	(.L_161 - .L_160)
.L_160:
        /*0004*/ 	.word	0x00000082


	//----- nvinfo : EIATTR_KPARAM_INFO
	.align		4
.L_161:
        /*0008*/ 	.byte	0x04, 0x17
        /*000a*/ 	.short	(.L_163 - .L_162)
.L_162:
        /*000c*/ 	.word	0x00000000
        /*0010*/ 	.short	0x0003
        /*0012*/ 	.short	0x0018
        /*0014*/ 	.byte	0x00, 0xf0, 0x11, 0x00


	//----- nvinfo : EIATTR_KPARAM_INFO
	.align		4
.L_163:
        /*0018*/ 	.byte	0x04, 0x17
        /*001a*/ 	.short	(.L_165 - .L_164)
.L_164:
        /*001c*/ 	.word	0x00000000
        /*0020*/ 	.short	0x0002
        /*0022*/ 	.short	0x0010
        /*0024*/ 	.byte	0x00, 0xf5, 0x21, 0x00


	//----- nvinfo : EIATTR_KPARAM_INFO
	.align		4
.L_165:
        /*0028*/ 	.byte	0x04, 0x17
        /*002a*/ 	.short	(.L_167 - .L_166)
.L_166:
        /*002c*/ 	.word	0x00000000
        /*0030*/ 	.short	0x0001
        /*0032*/ 	.short	0x0008
        /*0034*/ 	.byte	0x00, 0xf5, 0x21, 0x00


	//----- nvinfo : EIATTR_KPARAM_INFO
	.align		4
.L_167:
        /*0038*/ 	.byte	0x04, 0x17
        /*003a*/ 	.short	(.L_169 - .L_168)
.L_168:
        /*003c*/ 	.word	0x00000000
        /*0040*/ 	.short	0x0000
        /*0042*/ 	.short	0x0000
        /*0044*/ 	.byte	0x00, 0xf5, 0x21, 0x00


	//----- nvinfo : EIATTR_SPARSE_MMA_MASK
	.align		4
.L_169:
        /*0048*/ 	.byte	0x03, 0x50
        /*004a*/ 	.short	0x0000


	//----- nvinfo : EIATTR_MAXREG_COUNT
	.align		4
        /*004c*/ 	.byte	0x03, 0x1b
        /*004e*/ 	.short	0x00ff


	//----- nvinfo : EIATTR_MERCURY_ISA_VERSION
	.align		4
        /*0050*/ 	.byte	0x03, 0x5f
        /*0052*/ 	.short	0x0101


	//----- nvinfo : EIATTR_VRC_CTA_INIT_COUNT
	.align		4
        /*0054*/ 	.byte	0x02, 0x4a
	.zero		1
	.zero		1


	//----- nvinfo : EIATTR_EXIT_INSTR_OFFSETS
	.align		4
        /*0058*/ 	.byte	0x04, 0x1c
        /*005a*/ 	.short	(.L_171 - .L_170)


	//   ....[0]....
.L_170:
        /*005c*/ 	.word	0x00000070


	//   ....[1]....
        /*0060*/ 	.word	0x00000160


	//----- nvinfo : EIATTR_CRS_STACK_SIZE
	.align		4
.L_171:
        /*0064*/ 	.byte	0x04, 0x1e
        /*0066*/ 	.short	(.L_173 - .L_172)
.L_172:
        /*0068*/ 	.word	0x00000000


	//----- nvinfo : EIATTR_CBANK_PARAM_SIZE
	.align		4
.L_173:
        /*006c*/ 	.byte	0x03, 0x19
        /*006e*/ 	.short	0x001c


	//----- nvinfo : EIATTR_PARAM_CBANK
	.align		4
        /*0070*/ 	.byte	0x04, 0x0a
        /*0072*/ 	.short	(.L_175 - .L_174)
	.align		4
.L_174:
        /*0074*/ 	.word	index@(.nv.constant0._Z21gpuTemplateFaceGeom1DIfEvPT_S1_S1_i)
        /*0078*/ 	.short	0x0380
        /*007a*/ 	.short	0x001c


	//----- nvinfo : EIATTR_SW_WAR
	.align		4
.L_175:
        /*007c*/ 	.byte	0x04, 0x36
        /*007e*/ 	.short	(.L_177 - .L_176)
.L_176:
        /*0080*/ 	.word	0x00000008
.L_177:


//--------------------- .nv.info._Z21gpuTemplateFaceGeom1DIdEvPT_S1_S1_i --------------------------
	.section	.nv.info._Z21gpuTemplateFaceGeom1DIdEvPT_S1_S1_i,"",@"SHT_CUDA_INFO"
	.sectionflags	@""
	.align	4


	//----- nvinfo : EIATTR_CUDA_API_VERSION
	.align		4
        /*0000*/ 	.byte	0x04, 0x37
        /*0002*/ 	.short	(.L_179 - .L_178)
.L_178:
        /*0004*/ 	.word	0x00000082


	//----- nvinfo : EIATTR_KPARAM_INFO
	.align		4
.L_179:
        /*0008*/ 	.byte	0x04, 0x17
        /*000a*/ 	.short	(.L_181 - .L_180)
.L_180:
        /*000c*/ 	.word	0x00000000
        /*0010*/ 	.short	0x0003
        /*0012*/ 	.short	0x0018
        /*0014*/ 	.byte	0x00, 0xf0, 0x11, 0x00


	//----- nvinfo : EIATTR_KPARAM_INFO
	.align		4
.L_181:
        /*0018*/ 	.byte	0x04, 0x17
        /*001a*/ 	.short	(.L_183 - .L_182)
.L_182:
        /*001c*/ 	.word	0x00000000
        /*0020*/ 	.short	0x0002
        /*0022*/ 	.short	0x0010
        /*0024*/ 	.byte	0x00, 0xf5, 0x21, 0x00


	//----- nvinfo : EIATTR_KPARAM_INFO
	.align		4
.L_183:
        /*0028*/ 	.byte	0x04, 0x17
        /*002a*/ 	.short	(.L_185 - .L_184)
.L_184:
        /*002c*/ 	.word	0x00000000
        /*0030*/ 	.short	0x0001
        /*0032*/ 	.short	0x0008
        /*0034*/ 	.byte	0x00, 0xf5, 0x21, 0x00


	//----- nvinfo : EIATTR_KPARAM_INFO
	.align		4
.L_185:
        /*0038*/ 	.byte	0x04, 0x17
        /*003a*/ 	.short	(.L_187 - .L_186)
.L_186:
        /*003c*/ 	.word	0x00000000
        /*0040*/ 	.short	0x0000
        /*0042*/ 	.short	0x0000
        /*0044*/ 	.byte	0x00, 0xf5, 0x21, 0x00


	//----- nvinfo : EIATTR_SPARSE_MMA_MASK
	.align		4
.L_187:
        /*0048*/ 	.byte	0x03, 0x50
        /*004a*/ 	.short	0x0000


	//----- nvinfo : EIATTR_MAXREG_COUNT
	.align		4
        /*004c*/ 	.byte	0x03, 0x1b
        /*004e*/ 	.short	0x00ff


	//----- nvinfo : EIATTR_MERCURY_ISA_VERSION
	.align		4
        /*0050*/ 	.byte	0x03, 0x5f
        /*0052*/ 	.short	0x0101


	//----- nvinfo : EIATTR_VRC_CTA_INIT_COUNT
	.align		4
        /*0054*/ 	.byte	0x02, 0x4a
	.zero		1
	.zero		1


	//----- nvinfo : EIATTR_EXIT_INSTR_OFFSETS
	.align		4
        /*0058*/ 	.byte	0x04, 0x1c
        /*005a*/ 	.short	(.L_189 - .L_188)


	//   ....[0]....
.L_188:
        /*005c*/ 	.word	0x00000070


	//   ....[1]....
        /*0060*/ 	.word	0x00000180


	//----- nvinfo : EIATTR_CRS_STACK_SIZE
	.align		4
.L_189:
        /*0064*/ 	.byte	0x04, 0x1e
        /*0066*/ 	.short	(.L_191 - .L_190)
.L_190:
        /*0068*/ 	.word	0x00000000


	//----- nvinfo : EIATTR_CBANK_PARAM_SIZE
	.align		4
.L_191:
        /*006c*/ 	.byte	0x03, 0x19
        /*006e*/ 	.short	0x001c


	//----- nvinfo : EIATTR_PARAM_CBANK
	.align		4
        /*0070*/ 	.byte	0x04, 0x0a
        /*0072*/ 	.short	(.L_193 - .L_192)
	.align		4
.L_192:
        /*0074*/ 	.word	index@(.nv.constant0._Z21gpuTemplateFaceGeom1DIdEvPT_S1_S1_i)
        /*0078*/ 	.short	0x0380
        /*007a*/ 	.short	0x001c


	//----- nvinfo : EIATTR_SW_WAR
	.align		4
.L_193:
        /*007c*/ 	.byte	0x04, 0x36
        /*007e*/ 	.short	(.L_195 - .L_194)
.L_194:
        /*0080*/ 	.word	0x00000008
.L_195:


//--------------------- .nv.info._Z21gpuTemplateElemGeom3DIfEvPT_S1_S1_S1_S1_S1_S1_S1_S1_S1_S1_S1_S1_S1_S1_S1_S1_S1_S1_i --------------------------
	.section	.nv.info._Z21gpuTemplateElemGeom3DIfEvPT_S1_S1_S1_S1_S1_S1_S1_S1_S1_S1_S1_S1_S1_S1_S1_S1_S1_S1_i,"",@"SHT_CUDA_INFO"
	.sectionflags	@""
	.align	4


	//----- nvinfo : EIATTR_CUDA_API_VERSION
	.align		4
        /*0000*/ 	.byte	0x04, 0x37
        /*0002*/ 	.short	(.L_197 - .L_196)
.L_196:
        /*0004*/ 	.word	0x00000082


	//----- nvinfo : EIATTR_KPARAM_INFO
	.align		4
.L_197:
        /*0008*/ 	.byte	0x04, 0x17
        /*000a*/ 	.short	(.L_199 - .L_198)
.L_198:
        /*000c*/ 	.word	0x00000000
        /*0010*/ 	.short	0x0013
        /*0012*/ 	.short	0x0098
        /*0014*/ 	.byte	0x00, 0xf0, 0x11, 0x00


	//----- nvinfo : EIATTR_KPARAM_INFO
	.align		4
.L_199:
        /*0018*/ 	.byte	0x04, 0x17
        /*001a*/ 	.short	(.L_201 - .L_200)
.L_200:
        /*001c*/ 	.word	0x00000000
        /*0020*/ 	.short	0x0012
        /*0022*/ 	.short	0x0090
        /*0024*/ 	.byte	0x00, 0xf5, 0x21, 0x00


	//----- nvinfo : EIATTR_KPARAM_INFO
	.align		4
.L_201:
        /*0028*/ 	.byte	0x04, 0x17
        /*002a*/ 	.short	(.L_203 - .L_202)
.L_202:
        /*002c*/ 	.word	0x00000000
        /*0030*/ 	.short	0x0011
        /*0032*/ 	.short	0x0088
        /*0034*/ 	.byte	0x00, 0xf5, 0x21, 0x00


	//----- nvinfo : EIATTR_KPARAM_INFO
	.align		4
.L_203:
        /*0038*/ 	.byte	0x04, 0x17
        /*003a*/ 	.short	(.L_205 - .L_204)
.L_204:
        /*003c*/ 	.word	0x00000000
        /*0040*/ 	.short	0x0010
        /*0042*/ 	.short	0x0080
        /*0044*/ 	.byte	0x00, 0xf5, 0x21, 0x00


	//----- nvinfo : EIATTR_KPARAM_INFO
	.align		4
.L_205:
        /*0048*/ 	.byte	0x04, 0x17
        /*004a*/ 	.short	(.L_207 - .L_206)
.L_206:
        /*004c*/ 	.word	0x00000000
        /*0050*/ 	.short	0x000f
        /*0052*/ 	.short	0x0078
        /*0054*/ 	.byte	0x00, 0xf5, 0x21, 0x00


	//----- nvinfo : EIATTR_KPARAM_INFO
	.align		4
.L_207:
        /*0058*/ 	.byte	0x04, 0x17
        /*005a*/ 	.short	(.L_209 - .L_208)
.L_208:
        /*005c*/ 	.word	0x00000000
        /*0060*/ 	.short	0x000e
        /*0062*/ 	.short	0x0070
        /*0064*/ 	.byte	0x00, 0xf5, 0x21, 0x00


	//----- nvinfo : EIATTR_KPARAM_INFO
	.align		4
.L_209:
        /*0068*/ 	.byte	0x04, 0x17
        /*006a*/ 	.short	(.L_211 - .L_210)
.L_210:
        /*006c*/ 	.word	0x00000000
        /*0070*/ 	.short	0x000d
        /*0072*/ 	.short	0x0068
        /*0074*/ 	.byte	0x00, 0xf5, 0x21, 0x00


	//----- nvinfo : EIATTR_KPARAM_INFO
	.align		4
.L_211:
        /*0078*/ 	.byte	0x04, 0x17
        /*007a*/ 	.short	(.L_213 - .L_212)
.L_212:
        /*007c*/ 	.word	0x00000000
        /*0080*/ 	.short	0x000c
        /*0082*/ 	.short	0x0060
        /*0084*/ 	.byte	0x00, 0xf5, 0x21, 0x00


	//----- nvinfo : EIATTR_KPARAM_INFO
	.align		4
.L_213:
        /*0088*/ 	.byte	0x04, 0x17
        /*008a*/ 	.short	(.L_215 - .L_214)
.L_214:
        /*008c*/ 	.word	0x00000000
        /*0090*/ 	.short	0x000b
        /*0092*/ 	.short	0x0058
        /*0094*/ 	.byte	0x00, 0xf5, 0x21, 0x00


	//----- nvinfo : EIATTR_KPARAM_INFO
	.align		4
.L_215:
        /*0098*/ 	.byte	0x04, 0x17
        /*009a*/ 	.short	(.L_217 - .L_216)
.L_216:
        /*009c*/ 	.word	0x00000000
        /*00a0*/ 	.short	0x000a
        /*00a2*/ 	.short	0x0050
        /*00a4*/ 	.byte	0x00, 0xf5, 0x21, 0x00


	//----- nvinfo : EIATTR_KPARAM_INFO
	.align		4
.L_217:
        /*00a8*/ 	.byte	0x04, 0x17
        /*00aa*/ 	.short	(.L_219 - .L_218)
.L_218:
        /*00ac*/ 	.word	0x00000000
        /*00b0*/ 	.short	0x0009
        /*00b2*/ 	.short	0x0048
        /*00b4*/ 	.byte	0x00, 0xf5, 0x21, 0x00


	//----- nvinfo : EIATTR_KPARAM_INFO
	.align		4
.L_219:
        /*00b8*/ 	.byte	0x04, 0x17
        /*00ba*/ 	.short	(.L_221 - .L_220)
.L_220:
        /*00bc*/ 	.word	0x00000000
        /*00c0*/ 	.short	0x0008
        /*00c2*/ 	.short	0x0040
        /*00c4*/ 	.byte	0x00, 0xf5, 0x21, 0x00


	//----- nvinfo : EIATTR_KPARAM_INFO
	.align		4
.L_221:
        /*00c8*/ 	.byte	0x04, 0x17
        /*00ca*/ 	.short	(.L_223 - .L_222)
.L_222:
        /*00cc*/ 	.word	0x00000000
        /*00d0*/ 	.short	0x0007
        /*00d2*/ 	.short	0x0038
        /*00d4*/ 	.byte	0x00, 0xf5, 0x21, 0x00


	//----- nvinfo : EIATTR_KPARAM_INFO
	.align		4
.L_223:
        /*00d8*/ 	.byte	0x04, 0x17
        /*00da*/ 	.short	(.L_225 - .L_224)
.L_224:
        /*00dc*/ 	.word	0x00000000
        /*00e0*/ 	.short	0x0006
        /*00e2*/ 	.short	0x0030
        /*00e4*/ 	.byte	0x00, 0xf5, 0x21, 0x00


	//----- nvinfo : EIATTR_KPARAM_INFO
	.align		4
.L_225:
        /*00e8*/ 	.byte	0x04, 0x17
        /*00ea*/ 	.short	(.L_227 - .L_226)
.L_226:
        /*00ec*/ 	.word	0x00000000
        /*00f0*/ 	.short	0x0005
        /*00f2*/ 	.short	0x0028
        /*00f4*/ 	.byte	0x00, 0xf5, 0x21, 0x00


	//----- nvinfo : EIATTR_KPARAM_INFO
	.align		4
.L_227:
        /*00f8*/ 	.byte	0x04, 0x17
        /*00fa*/ 	.short	(.L_229 - .L_228)
.L_228:
        /*00fc*/ 	.word	0x00000000
        /*0100*/ 	.short	0x0004
        /*0102*/ 	.short	0x0020
        /*0104*/ 	.byte	0x00, 0xf5, 0x21, 0x00


	//----- nvinfo : EIATTR_KPARAM_INFO
	.align		4
.L_229:
        /*0108*/ 	.byte	0x04, 0x17
        /*010a*/ 	.short	(.L_231 - .L_230)
.L_230:
        /*010c*/ 	.word	0x00000000
        /*0110*/ 	.short	0x0003
        /*0112*/ 	.short	0x0018
        /*0114*/ 	.byte	0x00, 0xf5, 0x21, 0x00


	//----- nvinfo : EIATTR_KPARAM_INFO
	.align		4
.L_231:
        /*0118*/ 	.byte	0x04, 0x17
        /*011a*/ 	.short	(.L_233 - .L_232)
.L_232:
        /*011c*/ 	.word	0x00000000
        /*0120*/ 	.short	0x0002
        /*0122*/ 	.short	0x0010
        /*0124*/ 	.byte	0x00, 0xf5, 0x21, 0x00


	//----- nvinfo : EIATTR_KPARAM_INFO
	.align		4
.L_233:
        /*0128*/ 	.byte	0x04, 0x17
        /*012a*/ 	.short	(.L_235 - .L_234)
.L_234:
        /*012c*/ 	.word	0x00000000
        /*0130*/ 	.short	0x0001
        /*0132*/ 	.short	0x0008
        /*0134*/ 	.byte	0x00, 0xf5, 0x21, 0x00


	//----- nvinfo : EIATTR_KPARAM_INFO
	.align		4
.L_235:
        /*0138*/ 	.byte	0x04, 0x17
        /*013a*/ 	.short	(.L_237 - .L_236)
.L_236:
        /*013c*/ 	.word	0x00000000
        /*0140*/ 	.short	0x0000
        /*0142*/ 	.short	0x0000
        /*0144*/ 	.byte	0x00, 0xf5, 0x21, 0x00


	//----- nvinfo : EIATTR_SPARSE_MMA_MASK
	.align		4
.L_237:
        /*0148*/ 	.byte	0x03, 0x50
        /*014a*/ 	.short	0x0000


	//----- nvinfo : EIATTR_MAXREG_COUNT
	.align		4
        /*014c*/ 	.byte	0x03, 0x1b
        /*014e*/ 	.short	0x00ff


	//----- nvinfo : EIATTR_MERCURY_ISA_VERSION
	.align		4
        /*0150*/ 	.byte	0x03, 0x5f
        /*0152*/ 	.short	0x0101


	//----- nvinfo : EIATTR_VRC_CTA_INIT_COUNT
	.align		4
        /*0154*/ 	.byte	0x02, 0x4a
	.zero		1
	.zero		1


	//----- nvinfo : EIATTR_EXIT_INSTR_OFFSETS
	.align		4
        /*0158*/ 	.byte	0x04, 0x1c
        /*015a*/ 	.short	(.L_239 - .L_238)


	//   ....[0]....
.L_238:
        /*015c*/ 	.word	0x00000070


	//   ....[1]....
        /*0160*/ 	.word	0x00000890


	//----- nvinfo : EIATTR_CRS_STACK_SIZE
	.align		4
.L_239:
        /*0164*/ 	.byte	0x04, 0x1e
        /*0166*/ 	.short	(.L_241 - .L_240)
.L_240:
        /*0168*/ 	.word	0x00000000


	//----- nvinfo : EIATTR_CBANK_PARAM_SIZE
	.align		4
.L_241:
        /*016c*/ 	.byte	0x03, 0x19
        /*016e*/ 	.short	0x009c


	//----- nvinfo : EIATTR_PARAM_CBANK
	.align		4
        /*0170*/ 	.byte	0x04, 0x0a
        /*0172*/ 	.short	(.L_243 - .L_242)
	.align		4
.L_242:
        /*0174*/ 	.word	index@(.nv.constant0._Z21gpuTemplateElemGeom3DIfEvPT_S1_S1_S1_S1_S1_S1_S1_S1_S1_S1_S1_S1_S1_S1_S1_S1_S1_S1_i)
        /*0178*/ 	.short	0x0380
        /*017a*/ 	.short	0x009c


	//----- nvinfo : EIATTR_SW_WAR
	.align		4
.L_243:
        /*017c*/ 	.byte	0x04, 0x36
        /*017e*/ 	.short	(.L_245 - .L_244)
.L_244:
        /*0180*/ 	.word	0x00000008
.L_245:


//--------------------- .nv.info._Z21gpuTemplateElemGeom3DIdEvPT_S1_S1_S1_S1_S1_S1_S1_S1_S1_S1_S1_S1_S1_S1_S1_S1_S1_S1_i --------------------------
	.section	.nv.info._Z21gpuTemplateElemGeom3DIdEvPT_S1_S1_S1_S1_S1_S1_S1_S1_S1_S1_S1_S1_S1_S1_S1_S1_S1_S1_i,"",@"SHT_CUDA_INFO"
	.sectionflags	@""
	.align	4


	//----- nvinfo : EIATTR_CUDA_API_VERSION
	.align		4
        /*0000*/ 	.byte	0x04, 0x37
        /*0002*/ 	.short	(.L_247 - .L_246)
.L_246:
        /*0004*/ 	.word	0x00000082


	//----- nvinfo : EIATTR_KPARAM_INFO
	.align		4
.L_247:
        /*0008*/ 	.byte	0x04, 0x17
        /*000a*/ 	.short	(.L_249 - .L_248)
.L_248:
        /*000c*/ 	.word	0x00000000
        /*0010*/ 	.short	0x0013
        /*0012*/ 	.short	0x0098
        /*0014*/ 	.byte	0x00, 0xf0, 0x11, 0x00


	//----- nvinfo : EIATTR_KPARAM_INFO
	.align		4
.L_249:
        /*0018*/ 	.byte	0x04, 0x17
        /*001a*/ 	.short	(.L_251 - .L_250)
.L_250:
        /*001c*/ 	.word	0x00000000
        /*0020*/ 	.short	0x0012
        /*0022*/ 	.short	0x0090
        /*0024*/ 	.byte	0x00, 0xf5, 0x21, 0x00


	//----- nvinfo : EIATTR_KPARAM_INFO
	.align		4
.L_251:
        /*0028*/ 	.byte	0x04, 0x17
        /*002a*/ 	.short	(.L_253 - .L_252)
.L_252:
        /*002c*/ 	.word	0x00000000
        /*0030*/ 	.short	0x0011
        /*0032*/ 	.short	0x0088
        /*0034*/ 	.byte	0x00, 0xf5, 0x21, 0x00


	//----- nvinfo : EIATTR_KPARAM_INFO
	.align		4
.L_253:
        /*0038*/ 	.byte	0x04, 0x17
        /*003a*/ 	.short	(.L_255 - .L_254)
.L_254:
        /*003c*/ 	.word	0x00000000
        /*0040*/ 	.short	0x0010
        /*0042*/ 	.short	0x0080
        /*0044*/ 	.byte	0x00, 0xf5, 0x21, 0x00


	//----- nvinfo : EIATTR_KPARAM_INFO
	.align		4
.L_255:
        /*0048*/ 	.byte	0x04, 0x17
        /*004a*/ 	.short	(.L_257 - .L_256)
.L_256:
        /*004c*/ 	.word	0x00000000
        /*0050*/ 	.short	0x000f
        /*0052*/ 	.short	0x0078
        /*0054*/ 	.byte	0x00, 0xf5, 0x21, 0x00


	//----- nvinfo : EIATTR_KPARAM_INFO
	.align		4
.L_257:
        /*0058*/ 	.byte	0x04, 0x17
        /*005a*/ 	.short	(.L_259 - .L_258)
.L_258:
        /*005c*/ 	.word	0x00000000
        /*0060*/ 	.short	0x000e
        /*0062*/ 	.short	0x0070
        /*0064*/ 	.byte	0x00, 0xf5, 0x21, 0x00


	//----- nvinfo : EIATTR_KPARAM_INFO
	.align		4
.L_259:
        /*0068*/ 	.byte	0x04, 0x17
        /*006a*/ 	.short	(.L_261 - .L_260)
.L_260:
        /*006c*/ 	.word	0x00000000
        /*0070*/ 	.short	0x000d
        /*0072*/ 	.short	0x0068
        /*0074*/ 	.byte	0x00, 0xf5, 0x21, 0x00


	//----- nvinfo : EIATTR_KPARAM_INFO
	.align		4
.L_261:
        /*0078*/ 	.byte	0x04, 0x17
        /*007a*/ 	.short	(.L_263 - .L_262)
.L_262:
        /*007c*/ 	.word	0x00000000
        /*0080*/ 	.short	0x000c
        /*0082*/ 	.short	0x0060
        /*0084*/ 	.byte	0x00, 0xf5, 0x21, 0x00


	//----- nvinfo : EIATTR_KPARAM_INFO
	.align		4
.L_263:
        /*0088*/ 	.byte	0x04, 0x17
        /*008a*/ 	.short	(.L_265 - .L_264)
.L_264:
        /*008c*/ 	.word	0x00000000
        /*0090*/ 	.short	0x000b
        /*0092*/ 	.short	0x0058
        /*0094*/ 	.byte	0x00, 0xf5, 0x21, 0x00


	//----- nvinfo : EIATTR_KPARAM_INFO
	.align		4
.L_265:
        /*0098*/ 	.byte	0x04, 0x17
        /*009a*/ 	.short	(.L_267 - .L_266)
.L_266:
        /*009c*/ 	.word	0x00000000
        /*00a0*/ 	.short	0x000a
        /*00a2*/ 	.short	0x0050
        /*00a4*/ 	.byte	0x00, 0xf5, 0x21, 0x00


	//----- nvinfo : EIATTR_KPARAM_INFO
	.align		4
.L_267:
        /*00a8*/ 	.byte	0x04, 0x17
        /*00aa*/ 	.short	(.L_269 - .L_268)
.L_268:
        /*00ac*/ 	.word	0x00000000
        /*00b0*/ 	.short	0x0009
        /*00b2*/ 	.short	0x0048
        /*00b4*/ 	.byte	0x00, 0xf5, 0x21, 0x00


	//----- nvinfo : EIATTR_KPARAM_INFO
	.align		4
.L_269:
        /*00b8*/ 	.byte	0x04, 0x17
        /*00ba*/ 	.short	(.L_271 - .L_270)
.L_270:
        /*00bc*/ 	.word	0x00000000
        /*00c0*/ 	.short	0x0008
        /*00c2*/ 	.short	0x0040
        /*00c4*/ 	.byte	0x00, 0xf5, 0x21, 0x00


	//----- nvinfo : EIATTR_KPARAM_INFO
	.align		4
.L_271:
        /*00c8*/ 	.byte	0x04, 0x17
        /*00ca*/ 	.short	(.L_273 - .L_272)
.L_272:
        /*00cc*/ 	.word	0x00000000
        /*00d0*/ 	.short	0x0007
        /*00d2*/ 	.short	0x0038
        /*00d4*/ 	.byte	0x00, 0xf5, 0x21, 0x00


	//----- nvinfo : EIATTR_KPARAM_INFO
	.align		4
.L_273:
        /*00d8*/ 	.byte	0x04, 0x17
        /*00da*/ 	.short	(.L_275 - .L_274)
.L_274:
        /*00dc*/ 	.word	0x00000000
        /*00e0*/ 	.short	0x0006
        /*00e2*/ 	.short	0x0030
        /*00e4*/ 	.byte	0x00, 0xf5, 0x21, 0x00


	//----- nvinfo : EIATTR_KPARAM_INFO
	.align		4
.L_275:
        /*00e8*/ 	.byte	0x04, 0x17
        /*00ea*/ 	.short	(.L_277 - .L_276)
.L_276:
        /*00ec*/ 	.word	0x00000000
        /*00f0*/ 	.short	0x0005
        /*00f2*/ 	.short	0x0028
        /*00f4*/ 	.byte	0x00, 0xf5, 0x21, 0x00


	//----- nvinfo : EIATTR_KPARAM_INFO
	.align		4
.L_277:
        /*00f8*/ 	.byte	0x04, 0x17
        /*00fa*/ 	.short	(.L_279 - .L_278)
.L_278:
        /*00fc*/ 	.word	0x00000000
        /*0100*/ 	.short	0x0004
        /*0102*/ 	.short	0x0020
        /*0104*/ 	.byte	0x00, 0xf5, 0x21, 0x00


	//----- nvinfo : EIATTR_KPARAM_INFO
	.align		4
.L_279:
        /*0108*/ 	.byte	0x04, 0x17
        /*010a*/ 	.short	(.L_281 - .L_280)
.L_280:
        /*010c*/ 	.word	0x00000000
        /*0110*/ 	.short	0x0003
        /*0112*/ 	.short	0x0018
        /*0114*/ 	.byte	0x00, 0xf5, 0x21, 0x00


	//----- nvinfo : EIATTR_KPARAM_INFO
	.align		4
.L_281:
        /*0118*/ 	.byte	0x04, 0x17
        /*011a*/ 	.short	(.L_283 - .L_282)
.L_282:
        /*011c*/ 	.word	0x00000000
        /*0120*/ 	.short	0x0002
        /*0122*/ 	.short	0x0010
        /*0124*/ 	.byte	0x00, 0xf5, 0x21, 0x00


	//----- nvinfo : EIATTR_KPARAM_INFO
	.align		4
.L_283:
        /*0128*/ 	.byte	0x04, 0x17
        /*012a*/ 	.short	(.L_285 - .L_284)
.L_284:
        /*012c*/ 	.word	0x00000000
        /*0130*/ 	.short	0x0001
        /*0132*/ 	.short	0x0008
        /*0134*/ 	.byte	0x00, 0xf5, 0x21, 0x00


	//----- nvinfo : EIATTR_KPARAM_INFO
	.align		4
.L_285:
        /*0138*/ 	.byte	0x04, 0x17
        /*013a*/ 	.short	(.L_287 - .L_286)
.L_286:
        /*013c*/ 	.word	0x00000000
        /*0140*/ 	.short	0x0000
        /*0142*/ 	.short	0x0000
        /*0144*/ 	.byte	0x00, 0xf5, 0x21, 0x00


	//----- nvinfo : EIATTR_SPARSE_MMA_MASK
	.align		4
.L_287:
        /*0148*/ 	.byte	0x03, 0x50
        /*014a*/ 	.short	0x0000


	//----- nvinfo : EIATTR_MAXREG_COUNT
	.align		4
        /*014c*/ 	.byte	0x03, 0x1b
        /*014e*/ 	.short	0x00ff


	//----- nvinfo : EIATTR_MERCURY_ISA_VERSION
	.align		4
        /*0150*/ 	.byte	0x03, 0x5f
        /*0152*/ 	.short	0x0101


	//----- nvinfo : EIATTR_VRC_CTA_INIT_COUNT
	.align		4
        /*0154*/ 	.byte	0x02, 0x4a
	.zero		1
	.zero		1


	//----- nvinfo : EIATTR_EXIT_INSTR_OFFSETS
	.align		4
        /*0158*/ 	.byte	0x04, 0x1c
        /*015a*/ 	.short	(.L_289 - .L_288)


	//   ....[0]....
.L_288:
        /*015c*/ 	.word	0x00000070


	//   ....[1]....
        /*0160*/ 	.word	0x00000890


	//----- nvinfo : EIATTR_CRS_STACK_SIZE
	.align		4
.L_289:
        /*0164*/ 	.byte	0x04, 0x1e
        /*0166*/ 	.short	(.L_291 - .L_290)
.L_290:
        /*0168*/ 	.word	0x00000000


	//----- nvinfo : EIATTR_CBANK_PARAM_SIZE
	.align		4
.L_291:
        /*016c*/ 	.byte	0x03, 0x19
        /*016e*/ 	.short	0x009c


	//----- nvinfo : EIATTR_PARAM_CBANK
	.align		4
        /*0170*/ 	.byte	0x04, 0x0a
        /*0172*/ 	.short	(.L_293 - .L_292)
	.align		4
.L_292:
        /*0174*/ 	.word	index@(.nv.constant0._Z21gpuTemplateElemGeom3DIdEvPT_S1_S1_S1_S1_S1_S1_S1_S1_S1_S1_S1_S1_S1_S1_S1_S1_S1_S1_i)
        /*0178*/ 	.short	0x0380
        /*017a*/ 	.short	0x009c


	//----- nvinfo : EIATTR_SW_WAR
	.align		4
.L_293:
        /*017c*/ 	.byte	0x04, 0x36
        /*017e*/ 	.short	(.L_295 - .L_294)
.L_294:
        /*0180*/ 	.word	0x00000008
.L_295:


//--------------------- .nv.info._Z21gpuTemplateElemGeom2DIfEvPT_S1_S1_S1_S1_S1_S1_S1_S1_i --------------------------
	.section	.nv.info._Z21gpuTemplateElemGeom2DIfEvPT_S1_S1_S1_S1_S1_S1_S1_S1_i,"",@"SHT_CUDA_INFO"
	.sectionflags	@""
	.align	4


	//----- nvinfo : EIATTR_CUDA_API_VERSION
	.align		4
        /*0000*/ 	.byte	0x04, 0x37
        /*0002*/ 	.short	(.L_297 - .L_296)
.L_296:
        /*0004*/ 	.word	0x00000082


	//----- nvinfo : EIATTR_KPARAM_INFO
	.align		4
.L_297:
        /*0008*/ 	.byte	0x04, 0x17
        /*000a*/ 	.short	(.L_299 - .L_298)
.L_298:
        /*000c*/ 	.word	0x00000000
        /*0010*/ 	.short	0x0009
        /*0012*/ 	.short	0x0048
        /*0014*/ 	.byte	0x00, 0xf0, 0x11, 0x00


	//----- nvinfo : EIATTR_KPARAM_INFO
	.align		4
.L_299:
        /*0018*/ 	.byte	0x04, 0x17
        /*001a*/ 	.short	(.L_301 - .L_300)
.L_300:
        /*001c*/ 	.word	0x00000000
        /*0020*/ 	.short	0x0008
        /*0022*/ 	.short	0x0040
        /*0024*/ 	.byte	0x00, 0xf5, 0x21, 0x00


	//----- nvinfo : EIATTR_KPARAM_INFO
	.align		4
.L_301:
        /*0028*/ 	.byte	0x04, 0x17
        /*002a*/ 	.short	(.L_303 - .L_302)
.L_302:
        /*002c*/ 	.word	0x00000000
        /*0030*/ 	.short	0x0007
        /*0032*/ 	.short	0x0038
        /*0034*/ 	.byte	0x00, 0xf5, 0x21, 0x00


	//----- nvinfo : EIATTR_KPARAM_INFO
	.align		4
.L_303:
        /*0038*/ 	.byte	0x04, 0x17
        /*003a*/ 	.short	(.L_305 - .L_304)
.L_304:
        /*003c*/ 	.word	0x00000000
        /*0040*/ 	.short	0x0006
        /*0042*/ 	.short	0x0030
        /*0044*/ 	.byte	0x00, 0xf5, 0x21, 0x00


	//----- nvinfo : EIATTR_KPARAM_INFO
	.align		4
.L_305:
        /*0048*/ 	.byte	0x04, 0x17
        /*004a*/ 	.short	(.L_307 - .L_306)
.L_306:
        /*004c*/ 	.word	0x00000000
        /*0050*/ 	.short	0x0005
        /*0052*/ 	.short	0x0028
        /*0054*/ 	.byte	0x00, 0xf5, 0x21, 0x00


	//----- nvinfo : EIATTR_KPARAM_INFO
	.align		4
.L_307:
        /*0058*/ 	.byte	0x04, 0x17
        /*005a*/ 	.short	(.L_309 - .L_308)
.L_308:
        /*005c*/ 	.word	0x00000000
        /*0060*/ 	.short	0x0004
        /*0062*/ 	.short	0x0020
        /*0064*/ 	.byte	0x00, 0xf5, 0x21, 0x00


	//----- nvinfo : EIATTR_KPARAM_INFO
	.align		4
.L_309:
        /*0068*/ 	.byte	0x04, 0x17
        /*006a*/ 	.short	(.L_311 - .L_310)
.L_310:
        /*006c*/ 	.word	0x00000000
        /*0070*/ 	.short	0x0003
        /*0072*/ 	.short	0x0018
        /*0074*/ 	.byte	0x00, 0xf5, 0x21, 0x00


	//----- nvinfo : EIATTR_KPARAM_INFO
	.align		4
.L_311:
        /*0078*/ 	.byte	0x04, 0x17
        /*007a*/ 	.short	(.L_313 - .L_312)
.L_312:
        /*007c*/ 	.word	0x00000000
        /*0080*/ 	.short	0x0002
        /*0082*/ 	.short	0x0010
        /*0084*/ 	.byte	0x00, 0xf5, 0x21, 0x00


	//----- nvinfo : EIATTR_KPARAM_INFO
	.align		4
.L_313:
        /*0088*/ 	.byte	0x04, 0x17
        /*008a*/ 	.short	(.L_315 - .L_314)
.L_314:
        /*008c*/ 	.word	0x00000000
        /*0090*/ 	.short	0x0001
        /*0092*/ 	.short	0x0008
        /*0094*/ 	.byte	0x00, 0xf5, 0x21, 0x00


	//----- nvinfo : EIATTR_KPARAM_INFO
	.align		4
.L_315:
        /*0098*/ 	.byte	0x04, 0x17
        /*009a*/ 	.short	(.L_317 - .L_316)
.L_316:
        /*009c*/ 	.word	0x00000000
        /*00a0*/ 	.short	0x0000
        /*00a2*/ 	.short	0x0000
        /*00a4*/ 	.byte	0x00, 0xf5, 0x21, 0x00


	//----- nvinfo : EIATTR_SPARSE_MMA_MASK
	.align		4
.L_317:
        /*00a8*/ 	.byte	0x03, 0x50
        /*00aa*/ 	.short	0x0000


	//----- nvinfo : EIATTR_MAXREG_COUNT
	.align		4
        /*00ac*/ 	.byte	0x03, 0x1b
        /*00ae*/ 	.short	0x00ff


	//----- nvinfo : EIATTR_MERCURY_ISA_VERSION
	.align		4
        /*00b0*/ 	.byte	0x03, 0x5f
        /*00b2*/ 	.short	0x0101


	//----- nvinfo : EIATTR_VRC_CTA_INIT_COUNT
	.align		4
        /*00b4*/ 	.byte	0x02, 0x4a
	.zero		1
	.zero		1


	//----- nvinfo : EIATTR_EXIT_INSTR_OFFSETS
	.align		4
        /*00b8*/ 	.byte	0x04, 0x1c
        /*00ba*/ 	.short	(.L_319 - .L_318)


	//   ....[0]....
.L_318:
        /*00bc*/ 	.word	0x00000070


	//   ....[1]....
        /*00c0*/ 	.word	0x00000310


	//----- nvinfo : EIATTR_CRS_STACK_SIZE
	.align		4
.L_319:
        /*00c4*/ 	.byte	0x04, 0x1e
        /*00c6*/ 	.short	(.L_321 - .L_320)
.L_320:
        /*00c8*/ 	.word	0x00000000


	//----- nvinfo : EIATTR_CBANK_PARAM_SIZE
	.align		4
.L_321:
        /*00cc*/ 	.byte	0x03, 0x19
        /*00ce*/ 	.short	0x004c


	//----- nvinfo : EIATTR_PARAM_CBANK
	.align		4
        /*00d0*/ 	.byte	0x04, 0x0a
        /*00d2*/ 	.short	(.L_323 - .L_322)
	.align		4
.L_322:
        /*00d4*/ 	.word	index@(.nv.constant0._Z21gpuTemplateElemGeom2DIfEvPT_S1_S1_S1_S1_S1_S1_S1_S1_i)
        /*00d8*/ 	.short	0x0380
        /*00da*/ 	.short	0x004c


	//----- nvinfo : EIATTR_SW_WAR
	.align		4
.L_323:
        /*00dc*/ 	.byte	0x04, 0x36
        /*00de*/ 	.short	(.L_325 - .L_324)
.L_324:
        /*00e0*/ 	.word	0x00000008
.L_325:


//--------------------- .nv.info._Z21gpuTemplateElemGeom2DIdEvPT_S1_S1_S1_S1_S1_S1_S1_S1_i --------------------------
	.section	.nv.info._Z21gpuTemplateElemGeom2DIdEvPT_S1_S1_S1_S1_S1_S1_S1_S1_i,"",@"SHT_CUDA_INFO"
	.sectionflags	@""
	.align	4


	//----- nvinfo : EIATTR_CUDA_API_VERSION
	.align		4
        /*0000*/ 	.byte	0x04, 0x37
        /*0002*/ 	.short	(.L_327 - .L_326)
.L_326:
        /*0004*/ 	.word	0x00000082


	//----- nvinfo : EIATTR_KPARAM_INFO
	.align		4
.L_327:
        /*0008*/ 	.byte	0x04, 0x17
        /*000a*/ 	.short	(.L_329 - .L_328)
.L_328:
        /*000c*/ 	.word	0x00000000
        /*0010*/ 	.short	0x0009
        /*0012*/ 	.short	0x0048
        /*0014*/ 	.byte	0x00, 0xf0, 0x11, 0x00


	//----- nvinfo : EIATTR_KPARAM_INFO
	.align		4
.L_329:
        /*0018*/ 	.byte	0x04, 0x17
        /*001a*/ 	.short	(.L_331 - .L_330)
.L_330:
        /*001c*/ 	.word	0x00000000
        /*0020*/ 	.short	0x0008
        /*0022*/ 	.short	0x0040
        /*0024*/ 	.byte	0x00, 0xf5, 0x21, 0x00


	//----- nvinfo : EIATTR_KPARAM_INFO
	.align		4
.L_331:
        /*0028*/ 	.byte	0x04, 0x17
        /*002a*/ 	.short	(.L_333 - .L_332)
.L_332:
        /*002c*/ 	.word	0x00000000
        /*0030*/ 	.short	0x0007
        /*0032*/ 	.short	0x0038
        /*0034*/ 	.byte	0x00, 0xf5, 0x21, 0x00


	//----- nvinfo : EIATTR_KPARAM_INFO
	.align		4
.L_333:
        /*0038*/ 	.byte	0x04, 0x17
        /*003a*/ 	.short	(.L_335 - .L_334)
.L_334:
        /*003c*/ 	.word	0x00000000
        /*0040*/ 	.short	0x0006
        /*0042*/ 	.short	0x0030
        /*0044*/ 	.byte	0x00, 0xf5, 0x21, 0x00


	//----- nvinfo : EIATTR_KPARAM_INFO
	.align		4
.L_335:
        /*0048*/ 	.byte	0x04, 0x17
        /*004a*/ 	.short	(.L_337 - .L_336)
.L_336:
        /*004c*/ 	.word	0x00000000
        /*0050*/ 	.short	0x0005
        /*0052*/ 	.short	0x0028
        /*0054*/ 	.byte	0x00, 0xf5, 0x21, 0x00


	//----- nvinfo : EIATTR_KPARAM_INFO
	.align		4
.L_337:
        /*0058*/ 	.byte	0x04, 0x17
        /*005a*/ 	.short	(.L_339 - .L_338)
.L_338:
        /*005c*/ 	.word	0x00000000
        /*0060*/ 	.short	0x0004
        /*0062*/ 	.short	0x0020
        /*0064*/ 	.byte	0x00, 0xf5, 0x21, 0x00


	//----- nvinfo : EIATTR_KPARAM_INFO
	.align		4
.L_339:
        /*0068*/ 	.byte	0x04, 0x17
        /*006a*/ 	.short	(.L_341 - .L_340)
.L_340:
        /*006c*/ 	.word	0x00000000
        /*0070*/ 	.short	0x0003
        /*0072*/ 	.short	0x0018
        /*0074*/ 	.byte	0x00, 0xf5, 0x21, 0x00


	//----- nvinfo : EIATTR_KPARAM_INFO
	.align		4
.L_341:
        /*0078*/ 	.byte	0x04, 0x17
        /*007a*/ 	.short	(.L_343 - .L_342)
.L_342:
        /*007c*/ 	.word	0x00000000
        /*0080*/ 	.short	0x0002
        /*0082*/ 	.short	0x0010
        /*0084*/ 	.byte	0x00, 0xf5, 0x21, 0x00


	//----- nvinfo : EIATTR_KPARAM_INFO
	.align		4
.L_343:
        /*0088*/ 	.byte	0x04, 0x17
        /*008a*/ 	.short	(.L_345 - .L_344)
.L_344:
        /*008c*/ 	.word	0x00000000
        /*0090*/ 	.short	0x0001
        /*0092*/ 	.short	0x0008
        /*0094*/ 	.byte	0x00, 0xf5, 0x21, 0x00


	//----- nvinfo : EIATTR_KPARAM_INFO
	.align		4
.L_345:
        /*0098*/ 	.byte	0x04, 0x17
        /*009a*/ 	.short	(.L_347 - .L_346)
.L_346:
        /*009c*/ 	.word	0x00000000
        /*00a0*/ 	.short	0x0000
        /*00a2*/ 	.short	0x0000
        /*00a4*/ 	.byte	0x00, 0xf5, 0x21, 0x00


	//----- nvinfo : EIATTR_SPARSE_MMA_MASK
	.align		4
.L_347:
        /*00a8*/ 	.byte	0x03, 0x50
        /*00aa*/ 	.short	0x0000


	//----- nvinfo : EIATTR_MAXREG_COUNT
	.align		4
        /*00ac*/ 	.byte	0x03, 0x1b
        /*00ae*/ 	.short	0x00ff


	//----- nvinfo : EIATTR_MERCURY_ISA_VERSION
	.align		4
        /*00b0*/ 	.byte	0x03, 0x5f
        /*00b2*/ 	.short	0x0101


	//----- nvinfo : EIATTR_VRC_CTA_INIT_COUNT
	.align		4
        /*00b4*/ 	.byte	0x02, 0x4a
	.zero		1
	.zero		1


	//----- nvinfo : EIATTR_EXIT_INSTR_OFFSETS
	.align		4
        /*00b8*/ 	.byte	0x04, 0x1c
        /*00ba*/ 	.short	(.L_349 - .L_348)


	//   ....[0]....
.L_348:
        /*00bc*/ 	.word	0x00000070


	//   ....[1]....
        /*00c0*/ 	.word	0x00000310


	//----- nvinfo : EIATTR_CRS_STACK_SIZE
	.align		4
.L_349:
        /*00c4*/ 	.byte	0x04, 0x1e
        /*00c6*/ 	.short	(.L_351 - .L_350)
.L_350:
        /*00c8*/ 	.word	0x00000000


	//----- nvinfo : EIATTR_CBANK_PARAM_SIZE
	.align		4
.L_351:
        /*00cc*/ 	.byte	0x03, 0x19
        /*00ce*/ 	.short	0x004c


	//----- nvinfo : EIATTR_PARAM_CBANK
	.align		4
        /*00d0*/ 	.byte	0x04, 0x0a
        /*00d2*/ 	.short	(.L_353 - .L_352)
	.align		4
.L_352:
        /*00d4*/ 	.word	index@(.nv.constant0._Z21gpuTemplateElemGeom2DIdEvPT_S1_S1_S1_S1_S1_S1_S1_S1_i)
        /*00d8*/ 	.short	0x0380
        /*00da*/ 	.short	0x004c


	//----- nvinfo : EIATTR_SW_WAR
	.align		4
.L_353:
        /*00dc*/ 	.byte	0x04, 0x36
        /*00de*/ 	.short	(.L_355 - .L_354)
.L_354:
        /*00e0*/ 	.word	0x00000008
.L_355:


//--------------------- .nv.info._Z21gpuTemplateElemGeom1DIfEvPT_S1_S1_i --------------------------
	.section	.nv.info._Z21gpuTemplateElemGeom1DIfEvPT_S1_S1_i,"",@"SHT_CUDA_INFO"
	.sectionflags	@""
	.align	4


	//----- nvinfo : EIATTR_CUDA_API_VERSION
	.align		4
        /*0000*/ 	.byte	0x04, 0x37
        /*0002*/ 	.short	(.L_357 - .L_356)
.L_356:
        /*0004*/ 	.word	0x00000082


	//----- nvinfo : EIATTR_KPARAM_INFO
	.align		4
.L_357:
        /*0008*/ 	.byte	0x04, 0x17
        /*000a*/ 	.short	(.L_359 - .L_358)
.L_358:
        /*000c*/ 	.word	0x00000000
        /*0010*/ 	.short	0x0003
        /*0012*/ 	.short	0x0018
        /*0014*/ 	.byte	0x00, 0xf0, 0x11, 0x00


	//----- nvinfo : EIATTR_KPARAM_INFO
	.align		4
.L_359:
        /*0018*/ 	.byte	0x04, 0x17
        /*001a*/ 	.short	(.L_361 - .L_360)
.L_360:
        /*001c*/ 	.word	0x00000000
        /*0020*/ 	.short	0x0002
        /*0022*/ 	.short	0x0010
        /*0024*/ 	.byte	0x00, 0xf5, 0x21, 0x00


	//----- nvinfo : EIATTR_KPARAM_INFO
	.align		4
.L_361:
        /*0028*/ 	.byte	0x04, 0x17
        /*002a*/ 	.short	(.L_363 - .L_362)
.L_362:
        /*002c*/ 	.word	0x00000000
        /*0030*/ 	.short	0x0001
        /*0032*/ 	.short	0x0008
        /*0034*/ 	.byte	0x00, 0xf5, 0x21, 0x00


	//----- nvinfo : EIATTR_KPARAM_INFO
	.align		4
.L_363:
        /*0038*/ 	.byte	0x04, 0x17
        /*003a*/ 	.short	(.L_365 - .L_364)
.L_364:
        /*003c*/ 	.word	0x00000000
        /*0040*/ 	.short	0x0000
        /*0042*/ 	.short	0x0000
        /*0044*/ 	.byte	0x00, 0xf5, 0x21, 0x00


	//----- nvinfo : EIATTR_SPARSE_MMA_MASK
	.align		4
.L_365:
        /*0048*/ 	.byte	0x03, 0x50
        /*004a*/ 	.short	0x0000


	//----- nvinfo : EIATTR_MAXREG_COUNT
	.align		4
        /*004c*/ 	.byte	0x03, 0x1b
        /*004e*/ 	.short	0x00ff


	//----- nvinfo : EIATTR_MERCURY_ISA_VERSION
	.align		4
        /*0050*/ 	.byte	0x03, 0x5f
        /*0052*/ 	.short	0x0101


	//----- nvinfo : EIATTR_VRC_CTA_INIT_COUNT
	.align		4
        /*0054*/ 	.byte	0x02, 0x4a
	.zero		1
	.zero		1


	//----- nvinfo : EIATTR_EXIT_INSTR_OFFSETS
	.align		4
        /*0058*/ 	.byte	0x04, 0x1c
        /*005a*/ 	.short	(.L_367 - .L_366)


	//   ....[0]....
.L_366:
        /*005c*/ 	.word	0x00000070


	//   ....[1]....
        /*0060*/ 	.word	0x00000180


	//----- nvinfo : EIATTR_CRS_STACK_SIZE
	.align		4
.L_367:
        /*0064*/ 	.byte	0x04, 0x1e
        /*0066*/ 	.short	(.L_369 - .L_368)
.L_368:
        /*0068*/ 	.word	0x00000000


	//----- nvinfo : EIATTR_CBANK_PARAM_SIZE
	.align		4
.L_369:
        /*006c*/ 	.byte	0x03, 0x19
        /*006e*/ 	.short	0x001c


	//----- nvinfo : EIATTR_PARAM_CBANK
	.align		4
        /*0070*/ 	.byte	0x04, 0x0a
        /*0072*/ 	.short	(.L_371 - .L_370)
	.align		4
.L_370:
        /*0074*/ 	.word	index@(.nv.constant0._Z21gpuTemplateElemGeom1DIfEvPT_S1_S1_i)
        /*0078*/ 	.short	0x0380
        /*007a*/ 	.short	0x001c


	//----- nvinfo : EIATTR_SW_WAR
	.align		4
.L_371:
        /*007c*/ 	.byte	0x04, 0x36
        /*007e*/ 	.short	(.L_373 - .L_372)
.L_372:
        /*0080*/ 	.word	0x00000008
.L_373:


//--------------------- .nv.info._Z21gpuTemplateElemGeom1DIdEvPT_S1_S1_i --------------------------
	.section	.nv.info._Z21gpuTemplateElemGeom1DIdEvPT_S1_S1_i,"",@"SHT_CUDA_INFO"
	.sectionflags	@""
	.align	4


	//----- nvinfo : EIATTR_CUDA_API_VERSION
	.align		4
        /*0000*/ 	.byte	0x04, 0x37
        /*0002*/ 	.short	(.L_375 - .L_374)
.L_374:
        /*0004*/ 	.word	0x00000082


	//----- nvinfo : EIATTR_KPARAM_INFO
	.align		4
.L_375:
        /*0008*/ 	.byte	0x04, 0x17
        /*000a*/ 	.short	(.L_377 - .L_376)
.L_376:
        /*000c*/ 	.word	0x00000000
        /*0010*/ 	.short	0x0003
        /*0012*/ 	.short	0x0018
        /*0014*/ 	.byte	0x00, 0xf0, 0x11, 0x00


	//----- nvinfo : EIATTR_KPARAM_INFO
	.align		4
.L_377:
        /*0018*/ 	.byte	0x04, 0x17
        /*001a*/ 	.short	(.L_379 - .L_378)
.L_378:
        /*001c*/ 	.word	0x00000000
        /*0020*/ 	.short	0x0002
        /*0022*/ 	.short	0x0010
        /*0024*/ 	.byte	0x00, 0xf5, 0x21, 0x00


	//----- nvinfo : EIATTR_KPARAM_INFO
	.align		4
.L_379:
        /*0028*/ 	.byte	0x04, 0x17
        /*002a*/ 	.short	(.L_381 - .L_380)
.L_380:
        /*002c*/ 	.word	0x00000000
        /*0030*/ 	.short	0x0001
        /*0032*/ 	.short	0x0008
        /*0034*/ 	.byte	0x00, 0xf5, 0x21, 0x00


	//----- nvinfo : EIATTR_KPARAM_INFO
	.align		4
.L_381:
        /*0038*/ 	.byte	0x04, 0x17
        /*003a*/ 	.short	(.L_383 - .L_382)
.L_382:
        /*003c*/ 	.word	0x00000000
        /*0040*/ 	.short	0x0000
        /*0042*/ 	.short	0x0000
        /*0044*/ 	.byte	0x00, 0xf5, 0x21, 0x00


	//----- nvinfo : EIATTR_SPARSE_MMA_MASK
	.align		4
.L_383:
        /*0048*/ 	.byte	0x03, 0x50
        /*004a*/ 	.short	0x0000


	//----- nvinfo : EIATTR_MAXREG_COUNT
	.align		4
        /*004c*/ 	.byte	0x03, 0x1b
        /*004e*/ 	.short	0x00ff


	//----- nvinfo : EIATTR_MERCURY_ISA_VERSION
	.align		4
        /*0050*/ 	.byte	0x03, 0x5f
        /*0052*/ 	.short	0x0101


	//----- nvinfo : EIATTR_VRC_CTA_INIT_COUNT
	.align		4
        /*0054*/ 	.byte	0x02, 0x4a
	.zero		1
	.zero		1


	//----- nvinfo : EIATTR_EXIT_INSTR_OFFSETS
	.align		4
        /*0058*/ 	.byte	0x04, 0x1c
        /*005a*/ 	.short	(.L_385 - .L_384)


	//   ....[0]....
.L_384:
        /*005c*/ 	.word	0x00000070


	//   ....[1]....
        /*0060*/ 	.word	0x00000190


	//----- nvinfo : EIATTR_CRS_STACK_SIZE
	.align		4
.L_385:
        /*0064*/ 	.byte	0x04, 0x1e
        /*0066*/ 	.short	(.L_387 - .L_386)
.L_386:
        /*0068*/ 	.word	0x00000000


	//----- nvinfo : EIATTR_CBANK_PARAM_SIZE
	.align		4
.L_387:
        /*006c*/ 	.byte	0x03, 0x19
        /*006e*/ 	.short	0x001c


	//----- nvinfo : EIATTR_PARAM_CBANK
	.align		4
        /*0070*/ 	.byte	0x04, 0x0a
        /*0072*/ 	.short	(.L_389 - .L_388)
	.align		4
.L_388:
        /*0074*/ 	.word	index@(.nv.constant0._Z21gpuTemplateElemGeom1DIdEvPT_S1_S1_i)
        /*0078*/ 	.short	0x0380
        /*007a*/ 	.short	0x001c


	//----- nvinfo : EIATTR_SW_WAR
	.align		4
.L_389:
        /*007c*/ 	.byte	0x04, 0x36
        /*007e*/ 	.short	(.L_391 - .L_390)
.L_390:
        /*0080*/ 	.word	0x00000008
.L_391:


//--------------------- .nv.callgraph             --------------------------
	.section	.nv.callgraph,"",@"SHT_CUDA_CALLGRAPH"
	.align	4
	.sectionentsize	8
	.align		4
        /*0000*/ 	.word	0x00000000
	.align		4
        /*0004*/ 	.word	0xffffffff
	.align		4
        /*0008*/ 	.word	0x00000000
	.align		4
        /*000c*/ 	.word	0xfffffffe
	.align		4
        /*0010*/ 	.word	0x00000000
	.align		4
        /*0014*/ 	.word	0xfffffffd
	.align		4
        /*0018*/ 	.word	0x00000000
	.align		4
        /*001c*/ 	.word	0xfffffffc


//--------------------- .text._Z21gpuTemplateFaceGeom3DIfEvPT_S1_S1_i --------------------------
	.section	.text._Z21gpuTemplateFaceGeom3DIfEvPT_S1_S1_i,"ax",@progbits
	.align	128
        .global         _Z21gpuTemplateFaceGeom3DIfEvPT_S1_S1_i
        .type           _Z21gpuTemplateFaceGeom3DIfEvPT_S1_S1_i,@function
        .size           _Z21gpuTemplateFaceGeom3DIfEvPT_S1_S1_i,(.L_x_97 - _Z21gpuTemplateFaceGeom3DIfEvPT_S1_S1_i)
        .other          _Z21gpuTemplateFaceGeom3DIfEvPT_S1_S1_i,@"STO_CUDA_ENTRY STV_DEFAULT"
_Z21gpuTemplateFaceGeom3DIfEvPT_S1_S1_i:
.text._Z21gpuTemplateFaceGeom3DIfEvPT_S1_S1_i:
[----:B------:R-:W-:Y:S01]  /*0000*/  LDC R1, c[0x0][0x37c] ;  /* 0x0000df00ff017b82 */ /* 0x000fe20000000800 */
[----:B------:R-:W0:Y:S07]  /*0010*/  S2R R2, SR_TID.X ;  /* 0x0000000000027919 */ /* 0x000e2e0000002100 */
[----:B------:R-:W0:Y:S01]  /*0020*/  S2UR UR4, SR_CTAID.X ;  /* 0x00000000000479c3 */ /* 0x000e220000002500 */
[----:B------:R-:W1:Y:S07]  /*0030*/  LDCU UR5, c[0x0][0x398] ;  /* 0x00007300ff0577ac */ /* 0x000e6e0008000800 */
[----:B------:R-:W0:Y:S02]  /*0040*/  LDC R21, c[0x0][0x360] ;  /* 0x0000d800ff157b82 */ /* 0x000e240000000800 */
[----:B0-----:R-:W-:-:S05]  /*0050*/  IMAD R2, R21, UR4, R2 ;  /* 0x0000000415027c24 */ /* 0x001fca000f8e0202 */
[----:B-1----:R-:W-:-:S13]  /*0060*/  ISETP.GE.AND P0, PT, R2, UR5, PT ;  /* 0x0000000502007c0c */ /* 0x002fda000bf06270 */
[----:B------:R-:W-:Y:S05]  /*0070*/  @P0 EXIT ;  /* 0x000000000000094d */ /* 0x000fea0003800000 */
[----:B------:R-:W0:Y:S01]  /*0080*/  LDC R19, c[0x0][0x398] ;  /* 0x0000e600ff137b82 */ /* 0x000e220000000800 */
[----:B------:R-:W1:Y:S01]  /*0090*/  LDCU UR4, c[0x0][0x370] ;  /* 0x00006e00ff0477ac */ /* 0x000e620008000800 */
[----:B------:R-:W2:Y:S06]  /*00a0*/  LDCU.64 UR6, c[0x0][0x358] ;  /* 0x00006b00ff0677ac */ /* 0x000eac0008000a00 */
[----:B------:R-:W3:Y:S08]  /*00b0*/  LDC.64 R4, c[0x0][0x390] ;  /* 0x0000e400ff047b82 */ /* 0x000ef00000000a00 */
[----:B------:R-:W4:Y:S01]  /*00c0*/  LDC.64 R6, c[0x0][0x388] ;  /* 0x0000e200ff067b82 */ /* 0x000f220000000a00 */
[----:B-1----:R-:W-:-:S07]  /*00d0*/  IMAD R21, R21, UR4, RZ ;  /* 0x0000000415157c24 */ /* 0x002fce000f8e02ff */
[----:B--2---:R-:W1:Y:S02]  /*00e0*/  LDC.64 R8, c[0x0][0x380] ;  /* 0x0000e000ff087b82 */ /* 0x004e640000000a00 */
.L_x_9:
[----:B0-----:R-:W-:-:S05]  /*00f0*/  IADD3 R16, PT, PT, R2, R19, RZ ;  /* 0x0000001302107210 */ /* 0x001fca0007ffe0ff */
[----:B------:R-:W-:Y:S02]  /*0100*/  IMAD R0, R19, 0x2, R16 ;  /* 0x0000000213007824 */ /* 0x000fe400078e0210 */
[----:B---3--:R-:W-:-:S03]  /*0110*/  IMAD.WIDE R16, R16, 0x4, R4 ;  /* 0x0000000410107825 */ /* 0x008fc600078e0204 */
[----:B------:R-:W-:Y:S01]  /*0120*/  IADD3 R0, PT, PT, R0, R19, RZ ;  /* 0x0000001300007210 */ /* 0x000fe20007ffe0ff */
[----:B--2---:R-:W-:-:S04]  /*0130*/  IMAD.WIDE R10, R19, 0x4, R16 ;  /* 0x00000004130a7825 */ /* 0x004fc800078e0210 */
[C---:B------:R-:W-:Y:S01]  /*0140*/  IMAD.IADD R25, R0.reuse, 0x1, R19 ;  /* 0x0000000100197824 */ /* 0x040fe200078e0213 */
[----:B------:R-:W2:Y:S01]  /*0150*/  LDG.E R12, desc[UR6][R10.64] ;  /* 0x000000060a0c7981 */ /* 0x000ea2000c1e1900 */
[----:B------:R-:W-:-:S03]  /*0160*/  IMAD.WIDE R22, R0, 0x4, R4 ;  /* 0x0000000400167825 */ /* 0x000fc600078e0204 */
[----:B------:R-:W3:Y:S01]  /*0170*/  LDG.E R0, desc[UR6][R16.64] ;  /* 0x0000000610007981 */ /* 0x000ee2000c1e1900 */
[----:B------:R-:W-:-:S03]  /*0180*/  IMAD.WIDE R24, R25, 0x4, R4 ;  /* 0x0000000419187825 */ /* 0x000fc600078e0204 */
[----:B------:R-:W2:Y:S04]  /*0190*/  LDG.E R13, desc[UR6][R22.64] ;  /* 0x00000006160d7981 */ /* 0x000ea8000c1e1900 */
[----:B------:R-:W3:Y:S01]  /*01a0*/  LDG.E R3, desc[UR6][R24.64] ;  /* 0x0000000618037981 */ /* 0x000ee2000c1e1900 */
[----:B----4-:R-:W-:-:S04]  /*01b0*/  IMAD.WIDE R14, R2, 0x4, R6 ;  /* 0x00000004020e7825 */ /* 0x010fc800078e0206 */
[----:B------:R-:W-:-:S04]  /*01c0*/  IMAD.WIDE R26, R2, 0x4, R4 ;  /* 0x00000004021a7825 */ /* 0x000fc800078e0204 */
[----:B------:R-:W-:-:S04]  /*01d0*/  IMAD.WIDE R28, R19, 0x4, R10 ;  /* 0x00000004131c7825 */ /* 0x000fc800078e020a */
[----:B--2---:R-:W-:-:S04]  /*01e0*/  FMUL R13, R12, R13 ;  /* 0x0000000d0c0d7220 */ /* 0x004fc80000400000 */
[----:B---3--:R-:W-:-:S05]  /*01f0*/  FFMA R3, R0, R3, -R13 ;  /* 0x0000000300037223 */ /* 0x008fca000000080d */
[----:B------:R0:W-:Y:S04]  /*0200*/  STG.E desc[UR6][R14.64], R3 ;  /* 0x000000030e007986 */ /* 0x0001e8000c101906 */
[----:B------:R-:W2:Y:S04]  /*0210*/  LDG.E R13, desc[UR6][R24.64] ;  /* 0x00000006180d7981 */ /* 0x000ea8000c1e1900 */
[----:B------:R-:W2:Y:S04]  /*0220*/  LDG.E R12, desc[UR6][R26.64] ;  /* 0x000000061a0c7981 */ /* 0x000ea8000c1e1900 */
[----:B------:R-:W3:Y:S04]  /*0230*/  LDG.E R10, desc[UR6][R10.64] ;  /* 0x000000060a0a7981 */ /* 0x000ee8000c1e1900 */
[----:B------:R-:W3:Y:S01]  /*0240*/  LDG.E R0, desc[UR6][R28.64] ;  /* 0x000000061c007981 */ /* 0x000ee2000c1e1900 */
[----:B--2---:R-:W-:Y:S01]  /*0250*/  FMUL R18, R12, R13 ;  /* 0x0000000d0c127220 */ /* 0x004fe20000400000 */
[----:B------:R-:W-:-:S04]  /*0260*/  IMAD.WIDE R12, R19, 0x4, R14 ;  /* 0x00000004130c7825 */ /* 0x000fc800078e020e */
[----:B---3--:R-:W-:-:S05]  /*0270*/  FFMA R0, R10, R0, -R18 ;  /* 0x000000000a007223 */ /* 0x008fca0000000812 */
[----:B------:R2:W-:Y:S04]  /*0280*/  STG.E desc[UR6][R12.64], R0 ;  /* 0x000000000c007986 */ /* 0x0005e8000c101906 */
[----:B------:R-:W3:Y:S04]  /*0290*/  LDG.E R16, desc[UR6][R16.64] ;  /* 0x0000000610107981 */ /* 0x000ee8000c1e1900 */
[----:B------:R-:W3:Y:S04]  /*02a0*/  LDG.E R18, desc[UR6][R28.64] ;  /* 0x000000061c127981 */ /* 0x000ee8000c1e1900 */
[----:B0-----:R-:W4:Y:S04]  /*02b0*/  LDG.E R3, desc[UR6][R26.64] ;  /* 0x000000061a037981 */ /* 0x001f28000c1e1900 */
[----:B------:R-:W4:Y:S01]  /*02c0*/  LDG.E R22, desc[UR6][R22.64] ;  /* 0x0000000616167981 */ /* 0x000f22000c1e1900 */
[----:B------:R-:W-:-:S04]  /*02d0*/  IMAD.WIDE R10, R19, 0x4, R12 ;  /* 0x00000004130a7825 */ /* 0x000fc800078e020c */
[----:B---3--:R-:W-:-:S04]  /*02e0*/  FMUL R18, R16, R18 ;  /* 0x0000001210127220 */ /* 0x008fc80000400000 */
[----:B----4-:R-:W-:-:S05]  /*02f0*/  FFMA R25, R3, R22, -R18 ;  /* 0x0000001603197223 */ /* 0x010fca0000000812 */
[----:B------:R0:W-:Y:S04]  /*0300*/  STG.E desc[UR6][R10.64], R25 ;  /* 0x000000190a007986 */ /* 0x0001e8000c101906 */
[----:B------:R-:W3:Y:S04]  /*0310*/  LDG.E R18, desc[UR6][R12.64] ;  /* 0x000000060c127981 */ /* 0x000ee8000c1e1900 */
[----:B------:R-:W4:Y:S01]  /*0320*/  LDG.E R3, desc[UR6][R14.64] ;  /* 0x000000060e037981 */ /* 0x000f22000c1e1900 */
[----:B------:R-:W-:Y:S01]  /*0330*/  BSSY.RECONVERGENT B0, `(.L_x_0) ;  /* 0x0000012000007945 */ /* 0x000fe20003800200 */
[----:B---3--:R-:W-:-:S04]  /*0340*/  FMUL R18, R18, R18 ;  /* 0x0000001212127220 */ /* 0x008fc80000400000 */
[----:B----4-:R-:W-:-:S04]  /*0350*/  FFMA R18, R3, R3, R18 ;  /* 0x0000000303127223 */ /* 0x010fc80000000012 */
[----:B------:R-:W-:-:S05]  /*0360*/  FFMA R18, R25, R25, R18 ;  /* 0x0000001919127223 */ /* 0x000fca0000000012 */
[----:B--2---:R-:W-:Y:S01]  /*0370*/  IADD3 R0, PT, PT, R18, -0xd000000, RZ ;  /* 0xf300000012007810 */ /* 0x004fe20007ffe0ff */
[----:B------:R0:W2:Y:S03]  /*0380*/  MUFU.RSQ R17, R18 ;  /* 0x0000001200117308 */ /* 0x0000a60000001400 */
[----:B------:R-:W-:Y:S02]  /*0390*/  ISETP.GT.U32.AND P0, PT, R0, 0x727fffff, PT ;  /* 0x727fffff0000780c */ /* 0x000fe40003f04070 */
[----:B------:R-:W-:Y:S01]  /*03a0*/  MOV R3, R2 ;  /* 0x0000000200037202 */ /* 0x000fe20000000f00 */
[----:B------:R-:W-:-:S05]  /*03b0*/  IMAD.IADD R2, R21, 0x1, R2 ;  /* 0x0000000115027824 */ /* 0x000fca00078e0202 */
[----:B------:R-:W-:-:S05]  /*03c0*/  ISETP.GE.AND P2, PT, R2, R19, PT ;  /* 0x000000130200720c */ /* 0x000fca0003f46270 */
[----:B0-----:R-:W-:Y:S08]  /*03d0*/  @!P0 BRA `(.L_x_1) ;  /* 0x00000000000c8947 */ /* 0x001ff00003800000 */
[----:B------:R-:W-:-:S07]  /*03e0*/  MOV R24, 0x400 ;  /* 0x0000040000187802 */ /* 0x000fce0000000f00 */
[----:B-12---:R-:W-:Y:S05]  /*03f0*/  CALL.REL.NOINC `($__internal_0_$__cuda_sm20_sqrt_rn_f32_slowpath) ;  /* 0x0000000000e87944 */ /* 0x006fea0003c00000 */
[----:B------:R-:W-:Y:S05]  /*0400*/  BRA `(.L_x_2) ;  /* 0x0000000000107947 */ /* 0x000fea0003800000 */
.L_x_1:
[----:B--2---:R-:W-:Y:S01]  /*0410*/  FMUL.FTZ R23, R18, R17 ;  /* 0x0000001112177220 */ /* 0x004fe20000410000 */
[----:B------:R-:W-:-:S03]  /*0420*/  FMUL.FTZ R16, R17, 0.5 ;  /* 0x3f00000011107820 */ /* 0x000fc60000410000 */
[----:B------:R-:W-:-:S04]  /*0430*/  FFMA R0, -R23, R23, R18 ;  /* 0x0000001717007223 */ /* 0x000fc80000000112 */
[----:B------:R-:W-:-:S07]  /*0440*/  FFMA R23, R0, R16, R23 ;  /* 0x0000001000177223 */ /* 0x000fce0000000017 */
.L_x_2:
[----:B------:R-:W-:Y:S05]  /*0450*/  BSYNC.RECONVERGENT B0 ;  /* 0x0000000000007941 */ /* 0x000fea0003800200 */
.L_x_0:
[----:B-1----:R-:W-:-:S05]  /*0460*/  IMAD.WIDE R16, R3, 0x4, R8 ;  /* 0x0000000403107825 */ /* 0x002fca00078e0208 */
[----:B------:R0:W-:Y:S04]  /*0470*/  STG.E desc[UR6][R16.64], R23 ;  /* 0x0000001710007986 */ /* 0x0001e8000c101906 */
[----:B------:R-:W2:Y:S01]  /*0480*/  LDG.E R0, desc[UR6][R14.64] ;  /* 0x000000060e007981 */ /* 0x000ea2000c1e1900 */
[----:B------:R-:W1:Y:S01]  /*0490*/  MUFU.RCP R18, R23 ;  /* 0x0000001700127308 */ /* 0x000e620000001000 */
[----:B------:R-:W-:Y:S01]  /*04a0*/  BSSY.RECONVERGENT B0, `(.L_x_3) ;  /* 0x000000b000007945 */ /* 0x000fe20003800200 */
[----:B-1----:R-:W-:-:S04]  /*04b0*/  FFMA R3, R18, -R23, 1 ;  /* 0x3f80000012037423 */ /* 0x002fc80000000817 */
[----:B------:R-:W-:Y:S02]  /*04c0*/  FFMA R3, R18, R3, R18 ;  /* 0x0000000312037223 */ /* 0x000fe40000000012 */
[----:B--2---:R-:W1:Y:S02]  /*04d0*/  FCHK P0, R0, R23 ;  /* 0x0000001700007302 */ /* 0x004e640000000000 */
[----:B------:R-:W-:-:S04]  /*04e0*/  FFMA R18, R0, R3, RZ ;  /* 0x0000000300127223 */ /* 0x000fc800000000ff */
[----:B------:R-:W-:-:S04]  /*04f0*/  FFMA R20, R18, -R23, R0 ;  /* 0x8000001712147223 */ /* 0x000fc80000000000 */
[----:B------:R-:W-:Y:S01]  /*0500*/  FFMA R3, R3, R20, R18 ;  /* 0x0000001403037223 */ /* 0x000fe20000000012 */
[----:B01----:R-:W-:Y:S06]  /*0510*/  @!P0 BRA `(.L_x_4) ;  /* 0x00000000000c8947 */ /* 0x003fec0003800000 */
[----:B------:R-:W-:Y:S01]  /*0520*/  IMAD.MOV.U32 R3, RZ, RZ, R23 ;  /* 0x000000ffff037224 */ /* 0x000fe200078e0017 */
[----:B------:R-:W-:-:S07]  /*0530*/  MOV R22, 0x550 ;  /* 0x0000055000167802 */ /* 0x000fce0000000f00 */
[----:B------:R-:W-:Y:S05]  /*0540*/  CALL.REL.NOINC `($__internal_1_$__cuda_sm3x_div_rn_noftz_f32_slowpath) ;  /* 0x0000000000f47944 */ /* 0x000fea0003c00000 */
.L_x_4:
[----:B------:R-:W-:Y:S05]  /*0550*/  BSYNC.RECONVERGENT B0 ;  /* 0x0000000000007941 */ /* 0x000fea0003800200 */
.L_x_3:
[----:B------:R0:W-:Y:S04]  /*0560*/  STG.E desc[UR6][R14.64], R3 ;  /* 0x000000030e007986 */ /* 0x0001e8000c101906 */
[----:B------:R-:W2:Y:S04]  /*0570*/  LDG.E R25, desc[UR6][R16.64] ;  /* 0x0000000610197981 */ /* 0x000ea8000c1e1900 */
[----:B------:R-:W3:Y:S01]  /*0580*/  LDG.E R0, desc[UR6][R12.64] ;  /* 0x000000060c007981 */ /* 0x000ee2000c1e1900 */
[----:B------:R-:W-:Y:S01]  /*0590*/  BSSY.RECONVERGENT B0, `(.L_x_5) ;  /* 0x000000d000007945 */ /* 0x000fe20003800200 */
[----:B--2---:R-:W1:Y:S08]  /*05a0*/  MUFU.RCP R18, R25 ;  /* 0x0000001900127308 */ /* 0x004e700000001000 */
[----:B---3--:R-:W2:Y:S01]  /*05b0*/  FCHK P0, R0, R25 ;  /* 0x0000001900007302 */ /* 0x008ea20000000000 */
[----:B-1----:R-:W-:-:S04]  /*05c0*/  FFMA R23, -R25, R18, 1 ;  /* 0x3f80000019177423 */ /* 0x002fc80000000112 */
[----:B------:R-:W-:-:S04]  /*05d0*/  FFMA R23, R18, R23, R18 ;  /* 0x0000001712177223 */ /* 0x000fc80000000012 */
[----:B------:R-:W-:-:S04]  /*05e0*/  FFMA R18, R0, R23, RZ ;  /* 0x0000001700127223 */ /* 0x000fc800000000ff */
[----:B------:R-:W-:-:S04]  /*05f0*/  FFMA R20, -R25, R18, R0 ;  /* 0x0000001219147223 */ /* 0x000fc80000000100 */
[----:B------:R-:W-:Y:S01]  /*0600*/  FFMA R23, R23, R20, R18 ;  /* 0x0000001417177223 */ /* 0x000fe20000000012 */
[----:B0-2---:R-:W-:Y:S06]  /*0610*/  @!P0 BRA `(.L_x_6) ;  /* 0x0000000000108947 */ /* 0x005fec0003800000 */
[----:B------:R-:W-:Y:S02]  /*0620*/  MOV R3, R25 ;  /* 0x0000001900037202 */ /* 0x000fe40000000f00 */
[----:B------:R-:W-:-:S07]  /*0630*/  MOV R22, 0x650 ;  /* 0x0000065000167802 */ /* 0x000fce0000000f00 */
[----:B------:R-:W-:Y:S05]  /*0640*/  CALL.REL.NOINC `($__internal_1_$__cuda_sm3x_div_rn_noftz_f32_slowpath) ;  /* 0x0000000000b47944 */ /* 0x000fea0003c00000 */
[----:B------:R-:W-:-:S07]  /*0650*/  IMAD.MOV.U32 R23, RZ, RZ, R3 ;  /* 0x000000ffff177224 */ /* 0x000fce00078e0003 */
.L_x_6:
[----:B------:R-:W-:Y:S05]  /*0660*/  BSYNC.RECONVERGENT B0 ;  /* 0x0000000000007941 */ /* 0x000fea0003800200 */
.L_x_5:
        /* <DEDUP_REMOVED lines=15> */
.L_x_8:
[----:B------:R-:W-:Y:S05]  /*0760*/  BSYNC.RECONVERGENT B0 ;  /* 0x0000000000007941 */ /* 0x000fea0003800200 */
.L_x_7:
[----:B------:R2:W-:Y:S01]  /*0770*/  STG.E desc[UR6][R10.64], R3 ;  /* 0x000000030a007986 */ /* 0x0005e2000c101906 */
[----:B------:R-:W-:Y:S05]  /*0780*/  @!P2 BRA `(.L_x_9) ;  /* 0xfffffff80058a947 */ /* 0x000fea000383ffff */
[----:B------:R-:W-:Y:S05]  /*0790*/  EXIT ;  /* 0x000000000000794d */ /* 0x000fea0003800000 */
        .weak           $__internal_0_$__cuda_sm20_sqrt_rn_f32_slowpath
        .type           $__internal_0_$__cuda_sm20_sqrt_rn_f32_slowpath,@function
        .size           $__internal_0_$__cuda_sm20_sqrt_rn_f32_slowpath,($__internal_1_$__cuda_sm3x_div_rn_noftz_f32_slowpath - $__internal_0_$__cuda_sm20_sqrt_rn_f32_slowpath)
$__internal_0_$__cuda_sm20_sqrt_rn_f32_slowpath:
[----:B------:R-:W-:-:S13]  /*07a0*/  LOP3.LUT P0, RZ, R18, 0x7fffffff, RZ, 0xc0, !PT ;  /* 0x7fffffff12ff7812 */ /* 0x000fda000780c0ff */
[----:B------:R-:W-:Y:S01]  /*07b0*/  @!P0 IMAD.MOV.U32 R16, RZ, RZ, R18 ;  /* 0x000000ffff108224 */ /* 0x000fe200078e0012 */
[----:B------:R-:W-:Y:S06]  /*07c0*/  @!P0 BRA `(.L_x_10) ;  /* 0x0000000000448947 */ /* 0x000fec0003800000 */
[----:B------:R-:W-:Y:S02]  /*07d0*/  FSETP.GEU.FTZ.AND P0, PT, R18, RZ, PT ;  /* 0x000000ff1200720b */ /* 0x000fe40003f1e000 */
[----:B------:R-:W-:-:S11]  /*07e0*/  MOV R0, R18 ;  /* 0x0000001200007202 */ /* 0x000fd60000000f00 */
[----:B------:R-:W-:Y:S01]  /*07f0*/  @!P0 IMAD.MOV.U32 R16, RZ, RZ, 0x7fffffff ;  /* 0x7fffffffff108424 */ /* 0x000fe200078e00ff */
[----:B------:R-:W-:Y:S06]  /*0800*/  @!P0 BRA `(.L_x_10) ;  /* 0x0000000000348947 */ /* 0x000fec0003800000 */
[----:B------:R-:W-:-:S13]  /*0810*/  FSETP.GTU.FTZ.AND P0, PT, |R0|, +INF , PT ;  /* 0x7f8000000000780b */ /* 0x000fda0003f1c200 */
[----:B------:R-:W-:Y:S01]  /*0820*/  @P0 FADD.FTZ R16, R0, 1 ;  /* 0x3f80000000100421 */ /* 0x000fe20000010000 */
[----:B------:R-:W-:Y:S06]  /*0830*/  @P0 BRA `(.L_x_10) ;  /* 0x0000000000280947 */ /* 0x000fec0003800000 */
[----:B------:R-:W-:-:S13]  /*0840*/  FSETP.NEU.FTZ.AND P0, PT, |R0|, +INF , PT ;  /* 0x7f8000000000780b */ /* 0x000fda0003f1d200 */
[----:B------:R-:W-:-:S04]  /*0850*/  @P0 FFMA R17, R0, 1.84467440737095516160e+19, RZ ;  /* 0x5f80000000110823 */ /* 0x000fc800000000ff */
[----:B------:R-:W0:Y:S02]  /*0860*/  @P0 MUFU.RSQ R16, R17 ;  /* 0x0000001100100308 */ /* 0x000e240000001400 */
[----:B0-----:R-:W-:Y:S01]  /*0870*/  @P0 FMUL.FTZ R18, R17, R16 ;  /* 0x0000001011120220 */ /* 0x001fe20000410000 */
[----:B------:R-:W-:Y:S01]  /*0880*/  @P0 FMUL.FTZ R22, R16, 0.5 ;  /* 0x3f00000010160820 */ /* 0x000fe20000410000 */
[----:B------:R-:W-:Y:S02]  /*0890*/  @!P0 MOV R16, R0 ;  /* 0x0000000000108202 */ /* 0x000fe40000000f00 */
[----:B------:R-:W-:-:S04]  /*08a0*/  @P0 FADD.FTZ R20, -R18, -RZ ;  /* 0x800000ff12140221 */ /* 0x000fc80000010100 */
[----:B------:R-:W-:-:S04]  /*08b0*/  @P0 FFMA R23, R18, R20, R17 ;  /* 0x0000001412170223 */ /* 0x000fc80000000011 */
[----:B------:R-:W-:-:S04]  /*08c0*/  @P0 FFMA R22, R23, R22, R18 ;  /* 0x0000001617160223 */ /* 0x000fc80000000012 */
[----:B------:R-:W-:-:S07]  /*08d0*/  @P0 FMUL.FTZ R16, R22, 2.3283064365386962891e-10 ;  /* 0x2f80000016100820 */ /* 0x000fce0000410000 */
.L_x_10:
[----:B------:R-:W-:Y:S01]  /*08e0*/  IMAD.MOV.U32 R23, RZ, RZ, R16 ;  /* 0x000000ffff177224 */ /* 0x000fe200078e0010 */
[----:B------:R-:W-:Y:S01]  /*08f0*/  MOV R16, R24 ;  /* 0x0000001800107202 */ /* 0x000fe20000000f00 */
[----:B------:R-:W-:-:S04]  /*0900*/  IMAD.MOV.U32 R17, RZ, RZ, 0x0 ;  /* 0x00000000ff117424 */ /* 0x000fc800078e00ff */
[----:B------:R-:W-:Y:S05]  /*0910*/  RET.REL.NODEC R16 `(_Z21gpuTemplateFaceGeom3DIfEvPT_S1_S1_i) ;  /* 0xfffffff410b87950 */ /* 0x000fea0003c3ffff */
        .weak           $__internal_1_$__cuda_sm3x_div_rn_noftz_f32_slowpath
        .type           $__internal_1_$__cuda_sm3x_div_rn_noftz_f32_slowpath,@function
        .size           $__internal_1_$__cuda_sm3x_div_rn_noftz_f32_slowpath,(.L_x_97 - $__internal_1_$__cuda_sm3x_div_rn_noftz_f32_slowpath)
$__internal_1_$__cuda_sm3x_div_rn_noftz_f32_slowpath:
[----:B------:R-:W-:Y:S01]  /*0920*/  SHF.R.U32.HI R20, RZ, 0x17, R3 ;  /* 0x00000017ff147819 */ /* 0x000fe20000011603 */
[----:B------:R-:W-:Y:S01]  /*0930*/  BSSY.RECONVERGENT B1, `(.L_x_11) ;  /* 0x0000062000017945 */ /* 0x000fe20003800200 */
[----:B------:R-:W-:Y:S02]  /*0940*/  SHF.R.U32.HI R23, RZ, 0x17, R0 ;  /* 0x00000017ff177819 */ /* 0x000fe40000011600 */
[----:B------:R-:W-:Y:S02]  /*0950*/  LOP3.LUT R20, R20, 0xff, RZ, 0xc0, !PT ;  /* 0x000000ff14147812 */ /* 0x000fe400078ec0ff */
[----:B------:R-:W-:Y:S02]  /*0960*/  LOP3.LUT R23, R23, 0xff, RZ, 0xc0, !PT ;  /* 0x000000ff17177812 */ /* 0x000fe400078ec0ff */
[----:B------:R-:W-:-:S03]  /*0970*/  IADD3 R25, PT, PT, R20, -0x1, RZ ;  /* 0xffffffff14197810 */ /* 0x000fc60007ffe0ff */
[----:B------:R-:W-:Y:S01]  /*0980*/  VIADD R24, R23, 0xffffffff ;  /* 0xffffffff17187836 */ /* 0x000fe20000000000 */
[----:B------:R-:W-:-:S04]  /*0990*/  ISETP.GT.U32.AND P0, PT, R25, 0xfd, PT ;  /* 0x000000fd1900780c */ /* 0x000fc80003f04070 */
[----:B------:R-:W-:-:S13]  /*09a0*/  ISETP.GT.U32.OR P0, PT, R24, 0xfd, P0 ;  /* 0x000000fd1800780c */ /* 0x000fda0000704470 */
[----:B------:R-:W-:Y:S01]  /*09b0*/  @!P0 MOV R18, RZ ;  /* 0x000000ff00128202 */ /* 0x000fe20000000f00 */
[----:B------:R-:W-:Y:S06]  /*09c0*/  @!P0 BRA `(.L_x_12) ;  /* 0x00000000005c8947 */ /* 0x000fec0003800000 */
[----:B------:R-:W-:Y:S02]  /*09d0*/  FSETP.GTU.FTZ.AND P0, PT, |R0|, +INF , PT ;  /* 0x7f8000000000780b */ /* 0x000fe40003f1c200 */
[----:B------:R-:W-:-:S04]  /*09e0*/  FSETP.GTU.FTZ.AND P1, PT, |R3|, +INF , PT ;  /* 0x7f8000000300780b */ /* 0x000fc80003f3c200 */
[----:B------:R-:W-:-:S13]  /*09f0*/  PLOP3.LUT P0, PT, P0, P1, PT, 0xf8, 0x8f ;  /* 0x00000000008f781c */ /* 0x000fda0000703f70 */
[----:B------:R-:W-:Y:S05]  /*0a00*/  @P0 BRA `(.L_x_13) ;  /* 0x00000004004c0947 */ /* 0x000fea0003800000 */
[----:B------:R-:W-:-:S13]  /*0a10*/  LOP3.LUT P0, RZ, R3, 0x7fffffff, R0, 0xc8, !PT ;  /* 0x7fffffff03ff7812 */ /* 0x000fda000780c800 */
[----:B------:R-:W-:Y:S05]  /*0a20*/  @!P0 BRA `(.L_x_14) ;  /* 0x00000004003c8947 */ /* 0x000fea0003800000 */
[C---:B------:R-:W-:Y:S02]  /*0a30*/  FSETP.NEU.FTZ.AND P3, PT, |R0|.reuse, +INF , PT ;  /* 0x7f8000000000780b */ /* 0x040fe40003f7d200 */
[----:B------:R-:W-:Y:S02]  /*0a40*/  FSETP.NEU.FTZ.AND P1, PT, |R3|, +INF , PT ;  /* 0x7f8000000300780b */ /* 0x000fe40003f3d200 */
[----:B------:R-:W-:-:S11]  /*0a50*/  FSETP.NEU.FTZ.AND P0, PT, |R0|, +INF , PT ;  /* 0x7f8000000000780b */ /* 0x000fd60003f1d200 */
[----:B------:R-:W-:Y:S05]  /*0a60*/  @!P1 BRA !P3, `(.L_x_14) ;  /* 0x00000004002c9947 */ /* 0x000fea0005800000 */
[----:B------:R-:W-:-:S04]  /*0a70*/  LOP3.LUT P3, RZ, R0, 0x7fffffff, RZ, 0xc0, !PT ;  /* 0x7fffffff00ff7812 */ /* 0x000fc8000786c0ff */
[----:B------:R-:W-:-:S13]  /*0a80*/  PLOP3.LUT P1, PT, P1, P3, PT, 0x2f, 0xf2 ;  /* 0x0000000000f2781c */ /* 0x000fda0000f26577 */
[----:B------:R-:W-:Y:S05]  /*0a90*/  @P1 BRA `(.L_x_15) ;  /* 0x0000000400181947 */ /* 0x000fea0003800000 */
[----:B------:R-:W-:-:S04]  /*0aa0*/  LOP3.LUT P1, RZ, R3, 0x7fffffff, RZ, 0xc0, !PT ;  /* 0x7fffffff03ff7812 */ /* 0x000fc8000782c0ff */
[----:B------:R-:W-:-:S13]  /*0ab0*/  PLOP3.LUT P0, PT, P0, P1, PT, 0x2f, 0xf2 ;  /* 0x0000000000f2781c */ /* 0x000fda0000702577 */
[----:B------:R-:W-:Y:S05]  /*0ac0*/  @P0 BRA `(.L_x_16) ;  /* 0x0000000400000947 */ /* 0x000fea0003800000 */
[----:B------:R-:W-:Y:S02]  /*0ad0*/  ISETP.GE.AND P0, PT, R24, RZ, PT ;  /* 0x000000ff1800720c */ /* 0x000fe40003f06270 */
[----:B------:R-:W-:-:S11]  /*0ae0*/  ISETP.GE.AND P1, PT, R25, RZ, PT ;  /* 0x000000ff1900720c */ /* 0x000fd60003f26270 */
[----:B------:R-:W-:Y:S01]  /*0af0*/  @P0 IMAD.MOV.U32 R18, RZ, RZ, RZ ;  /* 0x000000ffff120224 */ /* 0x000fe200078e00ff */
[----:B------:R-:W-:Y:S01]  /*0b00*/  @!P0 MOV R18, 0xffffffc0 ;  /* 0xffffffc000128802 */ /* 0x000fe20000000f00 */
[----:B------:R-:W-:Y:S01]  /*0b10*/  @!P0 FFMA R0, R0, 1.84467440737095516160e+19, RZ ;  /* 0x5f80000000008823 */ /* 0x000fe200000000ff */
[----:B------:R-:W-:-:S03]  /*0b20*/  @!P1 FFMA R3, R3, 1.84467440737095516160e+19, RZ ;  /* 0x5f80000003039823 */ /* 0x000fc600000000ff */
[----:B------:R-:W-:-:S07]  /*0b30*/  @!P1 VIADD R18, R18, 0x40 ;  /* 0x0000004012129836 */ /* 0x000fce0000000000 */
.L_x_12:
[----:B------:R-:W-:Y:S01]  /*0b40*/  LEA R24, R20, 0xc0800000, 0x17 ;  /* 0xc080000014187811 */ /* 0x000fe200078eb8ff */
[----:B------:R-:W-:Y:S03]  /*0b50*/  BSSY.RECONVERGENT B2, `(.L_x_17) ;  /* 0x0000036000027945 */ /* 0x000fe60003800200 */
[----:B------:R-:W-:Y:S02]  /*0b60*/  IADD3 R26, PT, PT, -R24, R3, RZ ;  /* 0x00000003181a7210 */ /* 0x000fe40007ffe1ff */
[----:B------:R-:W-:Y:S02]  /*0b70*/  IADD3 R3, PT, PT, R23, -0x7f, RZ ;  /* 0xffffff8117037810 */ /* 0x000fe40007ffe0ff */
[----:B------:R-:W0:Y:S01]  /*0b80*/  MUFU.RCP R24, R26 ;  /* 0x0000001a00187308 */ /* 0x000e220000001000 */
[----:B------:R-:W-:Y:S02]  /*0b90*/  FADD.FTZ R25, -R26, -RZ ;  /* 0x800000ff1a197221 */ /* 0x000fe40000010100 */
[----:B------:R-:W-:-:S02]  /*0ba0*/  IMAD R0, R3, -0x800000, R0 ;  /* 0xff80000003007824 */ /* 0x000fc400078e0200 */
[----:B0-----:R-:W-:-:S04]  /*0bb0*/  FFMA R23, R24, R25, 1 ;  /* 0x3f80000018177423 */ /* 0x001fc80000000019 */
[----:B------:R-:W-:-:S04]  /*0bc0*/  FFMA R23, R24, R23, R24 ;  /* 0x0000001718177223 */ /* 0x000fc80000000018 */
[----:B------:R-:W-:-:S04]  /*0bd0*/  FFMA R24, R0, R23, RZ ;  /* 0x0000001700187223 */ /* 0x000fc800000000ff */
[----:B------:R-:W-:-:S04]  /*0be0*/  FFMA R27, R25, R24, R0 ;  /* 0x00000018191b7223 */ /* 0x000fc80000000000 */
[----:B------:R-:W-:Y:S01]  /*0bf0*/  FFMA R24, R23, R27, R24 ;  /* 0x0000001b17187223 */ /* 0x000fe20000000018 */
[----:B------:R-:W-:-:S03]  /*0c00*/  IADD3 R27, PT, PT, R3, 0x7f, -R20 ;  /* 0x0000007f031b7810 */ /* 0x000fc60007ffe814 */
[----:B------:R-:W-:Y:S02]  /*0c10*/  FFMA R25, R25, R24, R0 ;  /* 0x0000001819197223 */ /* 0x000fe40000000000 */
[----:B------:R-:W-:Y:S02]  /*0c20*/  IMAD.IADD R27, R27, 0x1, R18 ;  /* 0x000000011b1b7824 */ /* 0x000fe400078e0212 */
[----:B------:R-:W-:-:S05]  /*0c30*/  FFMA R0, R23, R25, R24 ;  /* 0x0000001917007223 */ /* 0x000fca0000000018 */
[----:B------:R-:W-:-:S04]  /*0c40*/  SHF.R.U32.HI R3, RZ, 0x17, R0 ;  /* 0x00000017ff037819 */ /* 0x000fc80000011600 */
[----:B------:R-:W-:-:S04]  /*0c50*/  LOP3.LUT R3, R3, 0xff, RZ, 0xc0, !PT ;  /* 0x000000ff03037812 */ /* 0x000fc800078ec0ff */
[----:B------:R-:W-:-:S04]  /*0c60*/  IADD3 R18, PT, PT, R3, R27, RZ ;  /* 0x0000001b03127210 */ /* 0x000fc80007ffe0ff */
[----:B------:R-:W-:-:S04]  /*0c70*/  IADD3 R3, PT, PT, R18, -0x1, RZ ;  /* 0xffffffff12037810 */ /* 0x000fc80007ffe0ff */
[----:B------:R-:W-:-:S13]  /*0c80*/  ISETP.GE.U32.AND P0, PT, R3, 0xfe, PT ;  /* 0x000000fe0300780c */ /* 0x000fda0003f06070 */
[----:B------:R-:W-:Y:S05]  /*0c90*/  @!P0 BRA `(.L_x_18) ;  /* 0x0000000000808947 */ /* 0x000fea0003800000 */
[----:B------:R-:W-:-:S13]  /*0ca0*/  ISETP.GT.AND P0, PT, R18, 0xfe, PT ;  /* 0x000000fe1200780c */ /* 0x000fda0003f04270 */
[----:B------:R-:W-:Y:S05]  /*0cb0*/  @P0 BRA `(.L_x_19) ;  /* 0x00000000006c0947 */ /* 0x000fea0003800000 */
[----:B------:R-:W-:-:S13]  /*0cc0*/  ISETP.GE.AND P0, PT, R18, 0x1, PT ;  /* 0x000000011200780c */ /* 0x000fda0003f06270 */
[----:B------:R-:W-:Y:S05]  /*0cd0*/  @P0 BRA `(.L_x_20) ;  /* 0x0000000000740947 */ /* 0x000fea0003800000 */
[----:B------:R-:W-:Y:S02]  /*0ce0*/  ISETP.GE.AND P0, PT, R18, -0x18, PT ;  /* 0xffffffe81200780c */ /* 0x000fe40003f06270 */
[----:B------:R-:W-:-:S11]  /*0cf0*/  LOP3.LUT R0, R0, 0x80000000, RZ, 0xc0, !PT ;  /* 0x8000000000007812 */ /* 0x000fd600078ec0ff */
[----:B------:R-:W-:Y:S05]  /*0d00*/  @!P0 BRA `(.L_x_20) ;  /* 0x0000000000688947 */ /* 0x000fea0003800000 */
[-CC-:B------:R-:W-:Y:S01]  /*0d10*/  FFMA.RZ R3, R23, R25.reuse, R24.reuse ;  /* 0x0000001917037223 */ /* 0x180fe2000000c018 */
[C---:B------:R-:W-:Y:S02]  /*0d20*/  ISETP.NE.AND P3, PT, R18.reuse, RZ, PT ;  /* 0x000000ff1200720c */ /* 0x040fe40003f65270 */
[C---:B------:R-:W-:Y:S02]  /*0d30*/  ISETP.NE.AND P1, PT, R18.reuse, RZ, PT ;  /* 0x000000ff1200720c */ /* 0x040fe40003f25270 */
[----:B------:R-:W-:Y:S01]  /*0d40*/  LOP3.LUT R20, R3, 0x7fffff, RZ, 0xc0, !PT ;  /* 0x007fffff03147812 */ /* 0x000fe200078ec0ff */
[CCC-:B------:R-:W-:Y:S01]  /*0d50*/  FFMA.RP R3, R23.reuse, R25.reuse, R24.reuse ;  /* 0x0000001917037223 */ /* 0x1c0fe20000008018 */
[----:B------:R-:W-:Y:S01]  /*0d60*/  FFMA.RM R24, R23, R25, R24 ;  /* 0x0000001917187223 */ /* 0x000fe20000004018 */
[----:B------:R-:W-:Y:S01]  /*0d70*/  VIADD R23, R18, 0x20 ;  /* 0x0000002012177836 */ /* 0x000fe20000000000 */
[----:B------:R-:W-:Y:S02]  /*0d80*/  LOP3.LUT R20, R20, 0x800000, RZ, 0xfc, !PT ;  /* 0x0080000014147812 */ /* 0x000fe400078efcff */
[----:B------:R-:W-:-:S02]  /*0d90*/  IADD3 R18, PT, PT, -R18, RZ, RZ ;  /* 0x000000ff12127210 */ /* 0x000fc40007ffe1ff */
[----:B------:R-:W-:Y:S02]  /*0da0*/  SHF.L.U32 R23, R20, R23, RZ ;  /* 0x0000001714177219 */ /* 0x000fe400000006ff */
[----:B------:R-:W-:Y:S02]  /*0db0*/  FSETP.NEU.FTZ.AND P0, PT, R3, R24, PT ;  /* 0x000000180300720b */ /* 0x000fe40003f1d000 */
[----:B------:R-:W-:Y:S02]  /*0dc0*/  SEL R3, R18, RZ, P3 ;  /* 0x000000ff12037207 */ /* 0x000fe40001800000 */
[----:B------:R-:W-:Y:S02]  /*0dd0*/  ISETP.NE.AND P1, PT, R23, RZ, P1 ;  /* 0x000000ff1700720c */ /* 0x000fe40000f25270 */
[----:B------:R-:W-:Y:S02]  /*0de0*/  SHF.R.U32.HI R3, RZ, R3, R20 ;  /* 0x00000003ff037219 */ /* 0x000fe40000011614 */
[----:B------:R-:W-:-:S02]  /*0df0*/  PLOP3.LUT P0, PT, P0, P1, PT, 0xf8, 0x8f ;  /* 0x00000000008f781c */ /* 0x000fc40000703f70 */
[----:B------:R-:W-:Y:S02]  /*0e00*/  SHF.R.U32.HI R23, RZ, 0x1, R3 ;  /* 0x00000001ff177819 */ /* 0x000fe40000011603 */
[----:B------:R-:W-:-:S04]  /*0e10*/  SEL R18, RZ, 0x1, !P0 ;  /* 0x00000001ff127807 */ /* 0x000fc80004000000 */
[----:B------:R-:W-:-:S04]  /*0e20*/  LOP3.LUT R18, R18, 0x1, R23, 0xf8, !PT ;  /* 0x0000000112127812 */ /* 0x000fc800078ef817 */
[----:B------:R-:W-:-:S04]  /*0e30*/  LOP3.LUT R18, R18, R3, RZ, 0xc0, !PT ;  /* 0x0000000312127212 */ /* 0x000fc800078ec0ff */
[----:B------:R-:W-:-:S04]  /*0e40*/  IADD3 R23, PT, PT, R23, R18, RZ ;  /* 0x0000001217177210 */ /* 0x000fc80007ffe0ff */
[----:B------:R-:W-:Y:S01]  /*0e50*/  LOP3.LUT R0, R23, R0, RZ, 0xfc, !PT ;  /* 0x0000000017007212 */ /* 0x000fe200078efcff */
[----:B------:R-:W-:Y:S06]  /*0e60*/  BRA `(.L_x_20) ;  /* 0x0000000000107947 */ /* 0x000fec0003800000 */
.L_x_19:
[----:B------:R-:W-:-:S04]  /*0e70*/  LOP3.LUT R0, R0, 0x80000000, RZ, 0xc0, !PT ;  /* 0x8000000000007812 */ /* 0x000fc800078ec0ff */
[----:B------:R-:W-:Y:S01]  /*0e80*/  LOP3.LUT R0, R0, 0x7f800000, RZ, 0xfc, !PT ;  /* 0x7f80000000007812 */ /* 0x000fe200078efcff */
[----:B------:R-:W-:Y:S06]  /*0e90*/  BRA `(.L_x_20) ;  /* 0x0000000000047947 */ /* 0x000fec0003800000 */
.L_x_18:
[----:B------:R-:W-:-:S07]  /*0ea0*/  IMAD R0, R27, 0x800000, R0 ;  /* 0x008000001b007824 */ /* 0x000fce00078e0200 */
.L_x_20:
[----:B------:R-:W-:Y:S05]  /*0eb0*/  BSYNC.RECONVERGENT B2 ;  /* 0x0000000000027941 */ /* 0x000fea0003800200 */
.L_x_17:
[----:B------:R-:W-:Y:S05]  /*0ec0*/  BRA `(.L_x_21) ;  /* 0x0000000000207947 */ /* 0x000fea0003800000 */
.L_x_16:
[----:B------:R-:W-:-:S04]  /*0ed0*/  LOP3.LUT R0, R3, 0x80000000, R0, 0x48, !PT ;  /* 0x8000000003007812 */ /* 0x000fc800078e4800 */
[----:B------:R-:W-:Y:S01]  /*0ee0*/  LOP3.LUT R0, R0, 0x7f800000, RZ, 0xfc, !PT ;  /* 0x7f80000000007812 */ /* 0x000fe200078efcff */
[----:B------:R-:W-:Y:S06]  /*0ef0*/  BRA `(.L_x_21) ;  /* 0x0000000000147947 */ /* 0x000fec0003800000 */
.L_x_15:
[----:B------:R-:W-:Y:S01]  /*0f00*/  LOP3.LUT R0, R3, 0x80000000, R0, 0x48, !PT ;  /* 0x8000000003007812 */ /* 0x000fe200078e4800 */
[----:B------:R-:W-:Y:S06]  /*0f10*/  BRA `(.L_x_21) ;  /* 0x00000000000c7947 */ /* 0x000fec0003800000 */
.L_x_14:
[----:B------:R-:W0:Y:S01]  /*0f20*/  MUFU.RSQ R0, -QNAN ;  /* 0xffc0000000007908 */ /* 0x000e220000001400 */
[----:B------:R-:W-:Y:S05]  /*0f30*/  BRA `(.L_x_21) ;  /* 0x0000000000047947 */ /* 0x000fea0003800000 */
.L_x_13:
[----:B------:R-:W-:-:S07]  /*0f40*/  FADD.FTZ R0, R0, R3 ;  /* 0x0000000300007221 */ /* 0x000fce0000010000 */
.L_x_21:
[----:B------:R-:W-:Y:S05]  /*0f50*/  BSYNC.RECONVERGENT B1 ;  /* 0x0000000000017941 */ /* 0x000fea0003800200 */
.L_x_11:
[----:B------:R-:W-:Y:S01]  /*0f60*/  HFMA2 R23, -RZ, RZ, 0, 0 ;  /* 0x00000000ff177431 */ /* 0x000fe200000001ff */
[----:B0-----:R-:W-:-:S03]  /*0f70*/  MOV R3, R0 ;  /* 0x0000000000037202 */ /* 0x001fc60000000f00 */
[----:B------:R-:W-:Y:S05]  /*0f80*/  RET.REL.NODEC R22 `(_Z21gpuTemplateFaceGeom3DIfEvPT_S1_S1_i) ;  /* 0xfffffff0161c7950 */ /* 0x000fea0003c3ffff */
.L_x_22:
[----:B------:R-:W-:-:S00]  /*0f90*/  BRA `(.L_x_22) ;  /* 0xfffffffc00fc7947 */ /* 0x000fc0000383ffff */
[----:B------:R-:W-:-:S00]  /*0fa0*/  NOP ;  /* 0x0000000000007918 */ /* 0x000fc00000000000 */
        /* <DEDUP_REMOVED lines=13> */
.L_x_97:


//--------------------- .text._Z21gpuTemplateFaceGeom3DIdEvPT_S1_S1_i --------------------------
	.section	.text._Z21gpuTemplateFaceGeom3DIdEvPT_S1_S1_i,"ax",@progbits
	.align	128
        .global         _Z21gpuTemplateFaceGeom3DIdEvPT_S1_S1_i
        .type           _Z21gpuTemplateFaceGeom3DIdEvPT_S1_S1_i,@function
        .size           _Z21gpuTemplateFaceGeom3DIdEvPT_S1_S1_i,(.L_x_99 - _Z21gpuTemplateFaceGeom3DIdEvPT_S1_S1_i)
        .other          _Z21gpuTemplateFaceGeom3DIdEvPT_S1_S1_i,@"STO_CUDA_ENTRY STV_DEFAULT"
_Z21gpuTemplateFaceGeom3DIdEvPT_S1_S1_i:
.text._Z21gpuTemplateFaceGeom3DIdEvPT_S1_S1_i:
        /* <DEDUP_REMOVED lines=11> */
[----:B------:R-:W3:Y:S01]  /*00b0*/  LDC.64 R4, c[0x0][0x390] ;  /* 0x0000e400ff047b82 */ /* 0x000ee20000000a00 */
[----:B-1----:R-:W-:-:S07]  /*00c0*/  IMAD R17, R17, UR4, RZ ;  /* 0x0000000411117c24 */ /* 0x002fce000f8e02ff */
.L_x_31:
[----:B01----:R-:W-:Y:S01]  /*00d0*/  IMAD.IADD R2, R0, 0x1, R15 ;  /* 0x0000000100027824 */ /* 0x003fe200078e020f */
[----:B------:R-:W0:Y:S03]  /*00e0*/  LDC.64 R24, c[0x0][0x388] ;  /* 0x0000e200ff187b82 */ /* 0x000e260000000a00 */
[----:B------:R-:W-:Y:S02]  /*00f0*/  IMAD R6, R15, 0x2, R2 ;  /* 0x000000020f067824 */ /* 0x000fe400078e0202 */
[----:B---3--:R-:W-:-:S04]  /*0100*/  IMAD.WIDE R2, R2, 0x8, R4 ;  /* 0x0000000802027825 */ /* 0x008fc800078e0204 */
[----:B------:R-:W-:Y:S02]  /*0110*/  IMAD.IADD R10, R6, 0x1, R15 ;  /* 0x00000001060a7824 */ /* 0x000fe400078e020f */
[----:B------:R-:W-:-:S04]  /*0120*/  IMAD.WIDE R6, R15, 0x8, R2 ;  /* 0x000000080f067825 */ /* 0x000fc800078e0202 */
[C---:B------:R-:W-:Y:S01]  /*0130*/  IMAD.WIDE R8, R10.reuse, 0x8, R4 ;  /* 0x000000080a087825 */ /* 0x040fe200078e0204 */
[----:B--2---:R-:W2:Y:S03]  /*0140*/  LDG.E.64 R18, desc[UR6][R6.64] ;  /* 0x0000000606127981 */ /* 0x004ea6000c1e1b00 */
[----:B------:R-:W-:Y:S01]  /*0150*/  IMAD.IADD R21, R10, 0x1, R15 ;  /* 0x000000010a157824 */ /* 0x000fe200078e020f */
[----:B------:R-:W2:Y:S03]  /*0160*/  LDG.E.64 R22, desc[UR6][R8.64] ;  /* 0x0000000608167981 */ /* 0x000ea6000c1e1b00 */
[----:B------:R-:W-:Y:S01]  /*0170*/  IMAD.WIDE R20, R21, 0x8, R4 ;  /* 0x0000000815147825 */ /* 0x000fe200078e0204 */
[----:B------:R-:W3:Y:S04]  /*0180*/  LDG.E.64 R10, desc[UR6][R2.64] ;  /* 0x00000006020a7981 */ /* 0x000ee8000c1e1b00 */
[----:B------:R-:W3:Y:S01]  /*0190*/  LDG.E.64 R12, desc[UR6][R20.64] ;  /* 0x00000006140c7981 */ /* 0x000ee2000c1e1b00 */
[----:B--2---:R-:W-:-:S08]  /*01a0*/  DMUL R18, R18, R22 ;  /* 0x0000001612127228 */ /* 0x004fd00000000000 */
[----:B---3--:R-:W-:Y:S01]  /*01b0*/  DFMA R22, R10, R12, -R18 ;  /* 0x0000000c0a16722b */ /* 0x008fe20000000812 */
[----:B0-----:R-:W-:-:S04]  /*01c0*/  IMAD.WIDE R12, R0, 0x8, R24 ;  /* 0x00000008000c7825 */ /* 0x001fc800078e0218 */
[----:B------:R-:W-:Y:S02]  /*01d0*/  IMAD.WIDE R18, R0, 0x8, R4 ;  /* 0x0000000800127825 */ /* 0x000fe400078e0204 */
[----:B------:R0:W-:Y:S04]  /*01e0*/  STG.E.64 desc[UR6][R12.64], R22 ;  /* 0x000000160c007986 */ /* 0x0001e8000c101b06 */
[----:B------:R-:W2:Y:S01]  /*01f0*/  LDG.E.64 R28, desc[UR6][R20.64] ;  /* 0x00000006141c7981 */ /* 0x000ea2000c1e1b00 */
[----:B------:R-:W-:-:S03]  /*0200*/  IMAD.WIDE R24, R15, 0x8, R6 ;  /* 0x000000080f187825 */ /* 0x000fc600078e0206 */
[----:B------:R-:W2:Y:S04]  /*0210*/  LDG.E.64 R26, desc[UR6][R18.64] ;  /* 0x00000006121a7981 */ /* 0x000ea8000c1e1b00 */
[----:B------:R-:W3:Y:S04]  /*0220*/  LDG.E.64 R6, desc[UR6][R6.64] ;  /* 0x0000000606067981 */ /* 0x000ee8000c1e1b00 */
[----:B------:R-:W3:Y:S01]  /*0230*/  LDG.E.64 R10, desc[UR6][R24.64] ;  /* 0x00000006180a7981 */ /* 0x000ee2000c1e1b00 */
[----:B--2---:R-:W-:-:S08]  /*0240*/  DMUL R26, R26, R28 ;  /* 0x0000001c1a1a7228 */ /* 0x004fd00000000000 */
[----:B---3--:R-:W-:Y:S01]  /*0250*/  DFMA R26, R6, R10, -R26 ;  /* 0x0000000a061a722b */ /* 0x008fe2000000081a */
[----:B------:R-:W-:-:S06]  /*0260*/  IMAD.WIDE R10, R15, 0x8, R12 ;  /* 0x000000080f0a7825 */ /* 0x000fcc00078e020c */
[----:B------:R-:W-:Y:S04]  /*0270*/  STG.E.64 desc[UR6][R10.64], R26 ;  /* 0x0000001a0a007986 */ /* 0x000fe8000c101b06 */
[----:B------:R-:W2:Y:S04]  /*0280*/  LDG.E.64 R2, desc[UR6][R2.64] ;  /* 0x0000000602027981 */ /* 0x000ea8000c1e1b00 */
[----:B0-----:R-:W2:Y:S04]  /*0290*/  LDG.E.64 R22, desc[UR6][R24.64] ;  /* 0x0000000618167981 */ /* 0x001ea8000c1e1b00 */
[----:B------:R-:W3:Y:S04]  /*02a0*/  LDG.E.64 R20, desc[UR6][R18.64] ;  /* 0x0000000612147981 */ /* 0x000ee8000c1e1b00 */
[----:B------:R-:W3:Y:S01]  /*02b0*/  LDG.E.64 R8, desc[UR6][R8.64] ;  /* 0x0000000608087981 */ /* 0x000ee2000c1e1b00 */
[----:B------:R-:W-:Y:S01]  /*02c0*/  IMAD.WIDE R6, R15, 0x8, R10 ;  /* 0x000000080f067825 */ /* 0x000fe200078e020a */
[----:B--2---:R-:W-:-:S08]  /*02d0*/  DMUL R22, R2, R22 ;  /* 0x0000001602167228 */ /* 0x004fd00000000000 */
[----:B---3--:R-:W-:-:S07]  /*02e0*/  DFMA R28, R20, R8, -R22 ;  /* 0x00000008141c722b */ /* 0x008fce0000000816 */
[----:B------:R0:W-:Y:S04]  /*02f0*/  STG.E.64 desc[UR6][R6.64], R28 ;  /* 0x0000001c06007986 */ /* 0x0001e8000c101b06 */
[----:B------:R-:W2:Y:S04]  /*0300*/  LDG.E.64 R22, desc[UR6][R10.64] ;  /* 0x000000060a167981 */ /* 0x000ea8000c1e1b00 */
[----:B------:R-:W3:Y:S01]  /*0310*/  LDG.E.64 R20, desc[UR6][R12.64] ;  /* 0x000000060c147981 */ /* 0x000ee2000c1e1b00 */
[----:B------:R-:W-:Y:S02]  /*0320*/  IMAD.MOV.U32 R8, RZ, RZ, 0x0 ;  /* 0x00000000ff087424 */ /* 0x000fe400078e00ff */
[----:B------:R-:W-:Y:S01]  /*0330*/  IMAD.MOV.U32 R9, RZ, RZ, 0x3fd80000 ;  /* 0x3fd80000ff097424 */ /* 0x000fe200078e00ff */
[----:B------:R-:W-:Y:S01]  /*0340*/  BSSY.RECONVERGENT B0, `(.L_x_23) ;  /* 0x0000017000007945 */ /* 0x000fe20003800200 */
[----:B--2---:R-:W-:-:S08]  /*0350*/  DMUL R22, R22, R22 ;  /* 0x0000001616167228 */ /* 0x004fd00000000000 */
[----:B---3--:R-:W-:-:S08]  /*0360*/  DFMA R20, R20, R20, R22 ;  /* 0x000000141414722b */ /* 0x008fd00000000016 */
[----:B------:R-:W-:-:S06]  /*0370*/  DFMA R20, R28, R28, R20 ;  /* 0x0000001c1c14722b */ /* 0x000fcc0000000014 */
[----:B------:R-:W1:Y:S04]  /*0380*/  MUFU.RSQ64H R23, R21 ;  /* 0x0000001500177308 */ /* 0x000e680000001c00 */
[----:B------:R-:W-:-:S06]  /*0390*/  VIADD R22, R21, 0xfcb00000 ;  /* 0xfcb0000015167836 */ /* 0x000fcc0000000000 */
[----:B-1----:R-:W-:-:S08]  /*03a0*/  DMUL R2, R22, R22 ;  /* 0x0000001616027228 */ /* 0x002fd00000000000 */
[----:B------:R-:W-:-:S08]  /*03b0*/  DFMA R2, R20, -R2, 1 ;  /* 0x3ff000001402742b */ /* 0x000fd00000000802 */
[----:B------:R-:W-:Y:S02]  /*03c0*/  DFMA R8, R2, R8, 0.5 ;  /* 0x3fe000000208742b */ /* 0x000fe40000000008 */
[----:B------:R-:W-:-:S08]  /*03d0*/  DMUL R2, R22, R2 ;  /* 0x0000000216027228 */ /* 0x000fd00000000000 */
[----:B0-----:R-:W-:Y:S01]  /*03e0*/  DFMA R28, R8, R2, R22 ;  /* 0x00000002081c722b */ /* 0x001fe20000000016 */
[----:B------:R-:W-:-:S07]  /*03f0*/  ISETP.GE.U32.AND P0, PT, R22, 0x7ca00000, PT ;  /* 0x7ca000001600780c */ /* 0x000fce0003f06070 */
[----:B------:R-:W-:Y:S02]  /*0400*/  DMUL R24, R20, R28 ;  /* 0x0000001c14187228 */ /* 0x000fe40000000000 */
[----:B------:R-:W-:Y:S02]  /*0410*/  VIADD R27, R29, 0xfff00000 ;  /* 0xfff000001d1b7836 */ /* 0x000fe40000000000 */
[----:B------:R-:W-:-:S04]  /*0420*/  IMAD.MOV.U32 R26, RZ, RZ, R28 ;  /* 0x000000ffff1a7224 */ /* 0x000fc800078e001c */
[----:B------:R-:W-:Y:S01]  /*0430*/  DFMA R30, R24, -R24, R20 ;  /* 0x80000018181e722b */ /* 0x000fe20000000014 */
[----:B------:R-:W-:Y:S01]  /*0440*/  MOV R2, R0 ;  /* 0x0000000000027202 */ /* 0x000fe20000000f00 */
[----:B------:R-:W-:-:S06]  /*0450*/  IMAD.IADD R0, R17, 0x1, R0 ;  /* 0x0000000111007824 */ /* 0x000fcc00078e0200 */
[----:B------:R-:W-:Y:S01]  /*0460*/  DFMA R18, R30, R26, R24 ;  /* 0x0000001a1e12722b */ /* 0x000fe20000000018 */
[----:B------:R-:W-:Y:S01]  /*0470*/  ISETP.GE.AND P1, PT, R0, R15, PT ;  /* 0x0000000f0000720c */ /* 0x000fe20003f26270 */
[----:B------:R-:W-:-:S12]  /*0480*/  @!P0 BRA `(.L_x_24) ;  /* 0x0000000000088947 */ /* 0x000fd80003800000 */
[----:B------:R-:W-:-:S07]  /*0490*/  MOV R8, 0x4b0 ;  /* 0x000004b000087802 */ /* 0x000fce0000000f00 */
[----:B------:R-:W-:Y:S05]  /*04a0*/  CALL.REL.NOINC `($__internal_3_$__cuda_sm20_dsqrt_rn_f64_mediumpath_v1) ;  /* 0x00000008009c7944 */ /* 0x000fea0003c00000 */
.L_x_24:
[----:B------:R-:W-:Y:S05]  /*04b0*/  BSYNC.RECONVERGENT B0 ;  /* 0x0000000000007941 */ /* 0x000fea0003800200 */
.L_x_23:
[----:B------:R-:W0:Y:S02]  /*04c0*/  LDC.64 R8, c[0x0][0x380] ;  /* 0x0000e000ff087b82 */ /* 0x000e240000000a00 */
[----:B0-----:R-:W-:-:S05]  /*04d0*/  IMAD.WIDE R8, R2, 0x8, R8 ;  /* 0x0000000802087825 */ /* 0x001fca00078e0208 */
[----:B------:R0:W-:Y:S04]  /*04e0*/  STG.E.64 desc[UR6][R8.64], R18 ;  /* 0x0000001208007986 */ /* 0x0001e8000c101b06 */
[----:B------:R-:W2:Y:S01]  /*04f0*/  LDG.E.64 R20, desc[UR6][R12.64] ;  /* 0x000000060c147981 */ /* 0x000ea2000c1e1b00 */
[----:B------:R-:W1:Y:S01]  /*0500*/  MUFU.RCP64H R3, R19 ;  /* 0x0000001300037308 */ /* 0x000e620000001800 */
[----:B------:R-:W-:Y:S01]  /*0510*/  IMAD.MOV.U32 R2, RZ, RZ, 0x1 ;  /* 0x00000001ff027424 */ /* 0x000fe200078e00ff */
[----:B------:R-:W-:Y:S05]  /*0520*/  BSSY.RECONVERGENT B0, `(.L_x_25) ;  /* 0x0000011000007945 */ /* 0x000fea0003800200 */
[----:B-1----:R-:W-:-:S08]  /*0530*/  DFMA R22, R2, -R18, 1 ;  /* 0x3ff000000216742b */ /* 0x002fd00000000812 */
[----:B------:R-:W-:-:S08]  /*0540*/  DFMA R22, R22, R22, R22 ;  /* 0x000000161616722b */ /* 0x000fd00000000016 */
[----:B------:R-:W-:-:S08]  /*0550*/  DFMA R22, R2, R22, R2 ;  /* 0x000000160216722b */ /* 0x000fd00000000002 */
[----:B------:R-:W-:-:S08]  /*0560*/  DFMA R2, R22, -R18, 1 ;  /* 0x3ff000001602742b */ /* 0x000fd00000000812 */
[----:B------:R-:W-:-:S08]  /*0570*/  DFMA R2, R22, R2, R22 ;  /* 0x000000021602722b */ /* 0x000fd00000000016 */
[----:B--2---:R-:W-:Y:S01]  /*0580*/  DMUL R22, R20, R2 ;  /* 0x0000000214167228 */ /* 0x004fe20000000000 */
[----:B------:R-:W-:-:S07]  /*0590*/  FSETP.GEU.AND P2, PT, |R21|, 6.5827683646048100446e-37, PT ;  /* 0x036000001500780b */ /* 0x000fce0003f4e200 */
[----:B------:R-:W-:-:S08]  /*05a0*/  DFMA R24, R22, -R18, R20 ;  /* 0x800000121618722b */ /* 0x000fd00000000014 */
[----:B------:R-:W-:-:S10]  /*05b0*/  DFMA R2, R2, R24, R22 ;  /* 0x000000180202722b */ /* 0x000fd40000000016 */
[----:B------:R-:W-:-:S05]  /*05c0*/  FFMA R14, RZ, R19, R3 ;  /* 0x00000013ff0e7223 */ /* 0x000fca0000000003 */
[----:B------:R-:W-:-:S13]  /*05d0*/  FSETP.GT.AND P0, PT, |R14|, 1.469367938527859385e-39, PT ;  /* 0x001000000e00780b */ /* 0x000fda0003f04200 */
[----:B0-----:R-:W-:Y:S05]  /*05e0*/  @P0 BRA P2, `(.L_x_26) ;  /* 0x0000000000100947 */ /* 0x001fea0001000000 */
[----:B------:R-:W-:-:S07]  /*05f0*/  MOV R14, 0x610 ;  /* 0x00000610000e7802 */ /* 0x000fce0000000f00 */
[----:B------:R-:W-:Y:S05]  /*0600*/  CALL.REL.NOINC `($__internal_2_$__cuda_sm20_div_rn_f64_full) ;  /* 0x0000000000d87944 */ /* 0x000fea0003c00000 */
[----:B------:R-:W-:Y:S02]  /*0610*/  IMAD.MOV.U32 R2, RZ, RZ, R26 ;  /* 0x000000ffff027224 */ /* 0x000fe400078e001a */
[----:B------:R-:W-:-:S07]  /*0620*/  IMAD.MOV.U32 R3, RZ, RZ, R27 ;  /* 0x000000ffff037224 */ /* 0x000fce00078e001b */
.L_x_26:
[----:B------:R-:W-:Y:S05]  /*0630*/  BSYNC.RECONVERGENT B0 ;  /* 0x0000000000007941 */ /* 0x000fea0003800200 */
.L_x_25:
[----:B------:R0:W-:Y:S04]  /*0640*/  STG.E.64 desc[UR6][R12.64], R2 ;  /* 0x000000020c007986 */ /* 0x0001e8000c101b06 */
[----:B------:R-:W2:Y:S04]  /*0650*/  LDG.E.64 R18, desc[UR6][R8.64] ;  /* 0x0000000608127981 */ /* 0x000ea8000c1e1b00 */
[----:B------:R-:W3:Y:S01]  /*0660*/  LDG.E.64 R20, desc[UR6][R10.64] ;  /* 0x000000060a147981 */ /* 0x000ee2000c1e1b00 */
[----:B------:R-:W-:Y:S01]  /*0670*/  MOV R22, 0x1 ;  /* 0x0000000100167802 */ /* 0x000fe20000000f00 */
[----:B------:R-:W-:Y:S01]  /*0680*/  BSSY.RECONVERGENT B0, `(.L_x_27) ;  /* 0x0000012000007945 */ /* 0x000fe20003800200 */
[----:B--2---:R-:W1:Y:S01]  /*0690*/  MUFU.RCP64H R23, R19 ;  /* 0x0000001300177308 */ /* 0x004e620000001800 */
[----:B---3--:R-:W-:-:S03]  /*06a0*/  FSETP.GEU.AND P2, PT, |R21|, 6.5827683646048100446e-37, PT ;  /* 0x036000001500780b */ /* 0x008fc60003f4e200 */
[----:B-1----:R-:W-:-:S08]  /*06b0*/  DFMA R24, -R18, R22, 1 ;  /* 0x3ff000001218742b */ /* 0x002fd00000000116 */
[----:B------:R-:W-:-:S08]  /*06c0*/  DFMA R24, R24, R24, R24 ;  /* 0x000000181818722b */ /* 0x000fd00000000018 */
[----:B------:R-:W-:-:S08]  /*06d0*/  DFMA R24, R22, R24, R22 ;  /* 0x000000181618722b */ /* 0x000fd00000000016 */
[----:B------:R-:W-:-:S08]  /*06e0*/  DFMA R22, -R18, R24, 1 ;  /* 0x3ff000001216742b */ /* 0x000fd00000000118 */
[----:B------:R-:W-:-:S08]  /*06f0*/  DFMA R22, R24, R22, R24 ;  /* 0x000000161816722b */ /* 0x000fd00000000018 */
[----:B------:R-:W-:-:S08]  /*0700*/  DMUL R24, R20, R22 ;  /* 0x0000001614187228 */ /* 0x000fd00000000000 */
[----:B0-----:R-:W-:-:S08]  /*0710*/  DFMA R2, -R18, R24, R20 ;  /* 0x000000181202722b */ /* 0x001fd00000000114 */
[----:B------:R-:W-:-:S10]  /*0720*/  DFMA R2, R22, R2, R24 ;  /* 0x000000021602722b */ /* 0x000fd40000000018 */
[----:B------:R-:W-:-:S05]  /*0730*/  FFMA R12, RZ, R19, R3 ;  /* 0x00000013ff0c7223 */ /* 0x000fca0000000003 */
[----:B------:R-:W-:-:S13]  /*0740*/  FSETP.GT.AND P0, PT, |R12|, 1.469367938527859385e-39, PT ;  /* 0x001000000c00780b */ /* 0x000fda0003f04200 */
[----:B------:R-:W-:Y:S05]  /*0750*/  @P0 BRA P2, `(.L_x_28) ;  /* 0x0000000000100947 */ /* 0x000fea0001000000 */
[----:B------:R-:W-:-:S07]  /*0760*/  MOV R14, 0x780 ;  /* 0x00000780000e7802 */ /* 0x000fce0000000f00 */
[----:B------:R-:W-:Y:S05]  /*0770*/  CALL.REL.NOINC `($__internal_2_$__cuda_sm20_div_rn_f64_full) ;  /* 0x00000000007c7944 */ /* 0x000fea0003c00000 */
[----:B------:R-:W-:Y:S02]  /*0780*/  IMAD.MOV.U32 R2, RZ, RZ, R26 ;  /* 0x000000ffff027224 */ /* 0x000fe400078e001a */
[----:B------:R-:W-:-:S07]  /*0790*/  IMAD.MOV.U32 R3, RZ, RZ, R27 ;  /* 0x000000ffff037224 */ /* 0x000fce00078e001b */
.L_x_28:
[----:B------:R-:W-:Y:S05]  /*07a0*/  BSYNC.RECONVERGENT B0 ;  /* 0x0000000000007941 */ /* 0x000fea0003800200 */
.L_x_27:
[----:B------:R0:W-:Y:S04]  /*07b0*/  STG.E.64 desc[UR6][R10.64], R2 ;  /* 0x000000020a007986 */ /* 0x0001e8000c101b06 */
[----:B------:R-:W2:Y:S04]  /*07c0*/  LDG.E.64 R8, desc[UR6][R8.64] ;  /* 0x0000000608087981 */ /* 0x000ea8000c1e1b00 */
[----:B------:R-:W3:Y:S01]  /*07d0*/  LDG.E.64 R20, desc[UR6][R6.64] ;  /* 0x0000000606147981 */ /* 0x000ee2000c1e1b00 */
[----:B------:R-:W-:Y:S01]  /*07e0*/  IMAD.MOV.U32 R12, RZ, RZ, 0x1 ;  /* 0x00000001ff0c7424 */ /* 0x000fe200078e00ff */
        /* <DEDUP_REMOVED lines=14> */
[----:B------:R-:W-:Y:S01]  /*08d0*/  IMAD.MOV.U32 R18, RZ, RZ, R8 ;  /* 0x000000ffff127224 */ /* 0x000fe200078e0008 */
[----:B------:R-:W-:Y:S01]  /*08e0*/  MOV R14, 0x910 ;  /* 0x00000910000e7802 */ /* 0x000fe20000000f00 */
[----:B------:R-:W-:-:S07]  /*08f0*/  IMAD.MOV.U32 R19, RZ, RZ, R9 ;  /* 0x000000ffff137224 */ /* 0x000fce00078e0009 */
[----:B------:R-:W-:Y:S05]  /*0900*/  CALL.REL.NOINC `($__internal_2_$__cuda_sm20_div_rn_f64_full) ;  /* 0x0000000000187944 */ /* 0x000fea0003c00000 */
[----:B------:R-:W-:Y:S01]  /*0910*/  IMAD.MOV.U32 R2, RZ, RZ, R26 ;  /* 0x000000ffff027224 */ /* 0x000fe200078e001a */
[----:B------:R-:W-:-:S07]  /*0920*/  MOV R3, R27 ;  /* 0x0000001b00037202 */ /* 0x000fce0000000f00 */
.L_x_30:
[----:B------:R-:W-:Y:S05]  /*0930*/  BSYNC.RECONVERGENT B0 ;  /* 0x0000000000007941 */ /* 0x000fea0003800200 */
.L_x_29:
[----:B------:R1:W-:Y:S01]  /*0940*/  STG.E.64 desc[UR6][R6.64], R2 ;  /* 0x0000000206007986 */ /* 0x0003e2000c101b06 */
[----:B------:R-:W-:Y:S05]  /*0950*/  @!P1 BRA `(.L_x_31) ;  /* 0xfffffff400dc9947 */ /* 0x000fea000383ffff */
[----:B------:R-:W-:Y:S05]  /*0960*/  EXIT ;  /* 0x000000000000794d */ /* 0x000fea0003800000 */
        .weak           $__internal_2_$__cuda_sm20_div_rn_f64_full
        .type           $__internal_2_$__cuda_sm20_div_rn_f64_full,@function
        .size           $__internal_2_$__cuda_sm20_div_rn_f64_full,($__internal_3_$__cuda_sm20_dsqrt_rn_f64_mediumpath_v1 - $__internal_2_$__cuda_sm20_div_rn_f64_full)
$__internal_2_$__cuda_sm20_div_rn_f64_full:
[C---:B------:R-:W-:Y:S01]  /*0970*/  FSETP.GEU.AND P0, PT, |R19|.reuse, 1.469367938527859385e-39, PT ;  /* 0x001000001300780b */ /* 0x040fe20003f0e200 */
[----:B------:R-:W-:Y:S01]  /*0980*/  IMAD.MOV.U32 R24, RZ, RZ, 0x1 ;  /* 0x00000001ff187424 */ /* 0x000fe200078e00ff */
[----:B------:R-:W-:Y:S01]  /*0990*/  LOP3.LUT R2, R19, 0x800fffff, RZ, 0xc0, !PT ;  /* 0x800fffff13027812 */ /* 0x000fe200078ec0ff */
[----:B------:R-:W-:Y:S01]  /*09a0*/  IMAD.MOV.U32 R30, RZ, RZ, 0x1ca00000 ;  /* 0x1ca00000ff1e7424 */ /* 0x000fe200078e00ff */
[C---:B------:R-:W-:Y:S01]  /*09b0*/  FSETP.GEU.AND P3, PT, |R21|.reuse, 1.469367938527859385e-39, PT ;  /* 0x001000001500780b */ /* 0x040fe20003f6e200 */
[----:B------:R-:W-:Y:S01]  /*09c0*/  BSSY.RECONVERGENT B1, `(.L_x_32) ;  /* 0x0000052000017945 */ /* 0x000fe20003800200 */
[----:B------:R-:W-:Y:S01]  /*09d0*/  LOP3.LUT R3, R2, 0x3ff00000, RZ, 0xfc, !PT ;  /* 0x3ff0000002037812 */ /* 0x000fe200078efcff */
[----:B------:R-:W-:Y:S01]  /*09e0*/  IMAD.MOV.U32 R2, RZ, RZ, R18 ;  /* 0x000000ffff027224 */ /* 0x000fe200078e0012 */
[----:B------:R-:W-:Y:S02]  /*09f0*/  LOP3.LUT R16, R21, 0x7ff00000, RZ, 0xc0, !PT ;  /* 0x7ff0000015107812 */ /* 0x000fe400078ec0ff */
[----:B------:R-:W-:-:S03]  /*0a00*/  LOP3.LUT R31, R19, 0x7ff00000, RZ, 0xc0, !PT ;  /* 0x7ff00000131f7812 */ /* 0x000fc600078ec0ff */
[----:B------:R-:W-:Y:S01]  /*0a10*/  @!P0 DMUL R2, R18, 8.98846567431157953865e+307 ;  /* 0x7fe0000012028828 */ /* 0x000fe20000000000 */
[C---:B------:R-:W-:Y:S01]  /*0a20*/  ISETP.GE.U32.AND P2, PT, R16.reuse, R31, PT ;  /* 0x0000001f1000720c */ /* 0x040fe20003f46070 */
[----:B------:R-:W-:Y:S02]  /*0a30*/  IMAD.MOV.U32 R32, RZ, RZ, R16 ;  /* 0x000000ffff207224 */ /* 0x000fe400078e0010 */
[----:B------:R-:W-:Y:S02]  /*0a40*/  @!P3 LOP3.LUT R27, R19, 0x7ff00000, RZ, 0xc0, !PT ;  /* 0x7ff00000131bb812 */ /* 0x000fe400078ec0ff */
[----:B------:R-:W0:Y:S02]  /*0a50*/  MUFU.RCP64H R25, R3 ;  /* 0x0000000300197308 */ /* 0x000e240000001800 */
[----:B------:R-:W-:Y:S02]  /*0a60*/  @!P3 ISETP.GE.U32.AND P4, PT, R16, R27, PT ;  /* 0x0000001b1000b20c */ /* 0x000fe40003f86070 */
[----:B------:R-:W-:-:S02]  /*0a70*/  @!P0 LOP3.LUT R31, R3, 0x7ff00000, RZ, 0xc0, !PT ;  /* 0x7ff00000031f8812 */ /* 0x000fc400078ec0ff */
[----:B------:R-:W-:-:S04]  /*0a80*/  @!P3 SEL R27, R30, 0x63400000, !P4 ;  /* 0x634000001e1bb807 */ /* 0x000fc80006000000 */
[----:B------:R-:W-:-:S04]  /*0a90*/  @!P3 LOP3.LUT R28, R27, 0x80000000, R21, 0xf8, !PT ;  /* 0x800000001b1cb812 */ /* 0x000fc800078ef815 */
[----:B------:R-:W-:Y:S01]  /*0aa0*/  @!P3 LOP3.LUT R29, R28, 0x100000, RZ, 0xfc, !PT ;  /* 0x001000001c1db812 */ /* 0x000fe200078efcff */
[----:B------:R-:W-:Y:S01]  /*0ab0*/  @!P3 IMAD.MOV.U32 R28, RZ, RZ, RZ ;  /* 0x000000ffff1cb224 */ /* 0x000fe200078e00ff */
[----:B0-----:R-:W-:-:S08]  /*0ac0*/  DFMA R22, R24, -R2, 1 ;  /* 0x3ff000001816742b */ /* 0x001fd00000000802 */
[----:B------:R-:W-:-:S08]  /*0ad0*/  DFMA R22, R22, R22, R22 ;  /* 0x000000161616722b */ /* 0x000fd00000000016 */
[----:B------:R-:W-:Y:S01]  /*0ae0*/  DFMA R24, R24, R22, R24 ;  /* 0x000000161818722b */ /* 0x000fe20000000018 */
[----:B------:R-:W-:Y:S01]  /*0af0*/  SEL R23, R30, 0x63400000, !P2 ;  /* 0x634000001e177807 */ /* 0x000fe20005000000 */
[----:B------:R-:W-:-:S03]  /*0b00*/  IMAD.MOV.U32 R22, RZ, RZ, R20 ;  /* 0x000000ffff167224 */ /* 0x000fc600078e0014 */
[----:B------:R-:W-:-:S03]  /*0b10*/  LOP3.LUT R23, R23, 0x800fffff, R21, 0xf8, !PT ;  /* 0x800fffff17177812 */ /* 0x000fc600078ef815 */
[----:B------:R-:W-:-:S03]  /*0b20*/  DFMA R26, R24, -R2, 1 ;  /* 0x3ff00000181a742b */ /* 0x000fc60000000802 */
[----:B------:R-:W-:-:S05]  /*0b30*/  @!P3 DFMA R22, R22, 2, -R28 ;  /* 0x400000001616b82b */ /* 0x000fca000000081c */
[----:B------:R-:W-:-:S05]  /*0b40*/  DFMA R26, R24, R26, R24 ;  /* 0x0000001a181a722b */ /* 0x000fca0000000018 */
[----:B------:R-:W-:-:S03]  /*0b50*/  @!P3 LOP3.LUT R32, R23, 0x7ff00000, RZ, 0xc0, !PT ;  /* 0x7ff000001720b812 */ /* 0x000fc600078ec0ff */
[----:B------:R-:W-:Y:S01]  /*0b60*/  DMUL R24, R26, R22 ;  /* 0x000000161a187228 */ /* 0x000fe20000000000 */
[----:B------:R-:W-:-:S04]  /*0b70*/  IADD3 R33, PT, PT, R32, -0x1, RZ ;  /* 0xffffffff20217810 */ /* 0x000fc80007ffe0ff */
[----:B------:R-:W-:Y:S01]  /*0b80*/  ISETP.GT.U32.AND P0, PT, R33, 0x7feffffe, PT ;  /* 0x7feffffe2100780c */ /* 0x000fe20003f04070 */
[----:B------:R-:W-:Y:S02]  /*0b90*/  VIADD R33, R31, 0xffffffff ;  /* 0xffffffff1f217836 */ /* 0x000fe40000000000 */
[----:B------:R-:W-:-:S03]  /*0ba0*/  DFMA R28, R24, -R2, R22 ;  /* 0x80000002181c722b */ /* 0x000fc60000000016 */
[----:B------:R-:W-:-:S05]  /*0bb0*/  ISETP.GT.U32.OR P0, PT, R33, 0x7feffffe, P0 ;  /* 0x7feffffe2100780c */ /* 0x000fca0000704470 */
[----:B------:R-:W-:-:S08]  /*0bc0*/  DFMA R24, R26, R28, R24 ;  /* 0x0000001c1a18722b */ /* 0x000fd00000000018 */
[----:B------:R-:W-:Y:S05]  /*0bd0*/  @P0 BRA `(.L_x_33) ;  /* 0x00000000006c0947 */ /* 0x000fea0003800000 */
[----:B------:R-:W-:-:S04]  /*0be0*/  LOP3.LUT R21, R19, 0x7ff00000, RZ, 0xc0, !PT ;  /* 0x7ff0000013157812 */ /* 0x000fc800078ec0ff */
[CC--:B------:R-:W-:Y:S02]  /*0bf0*/  VIADDMNMX R20, R16.reuse, -R21.reuse, 0xb9600000, !PT ;  /* 0xb960000010147446 */ /* 0x0c0fe40007800915 */
[----:B------:R-:W-:Y:S02]  /*0c00*/  ISETP.GE.U32.AND P0, PT, R16, R21, PT ;  /* 0x000000151000720c */ /* 0x000fe40003f06070 */
[----:B------:R-:W-:Y:S01]  /*0c10*/  VIMNMX R16, PT, PT, R20, 0x46a00000, PT ;  /* 0x46a0000014107848 */ /* 0x000fe20003fe0100 */
[----:B------:R-:W-:Y:S01]  /*0c20*/  IMAD.MOV.U32 R20, RZ, RZ, RZ ;  /* 0x000000ffff147224 */ /* 0x000fe200078e00ff */
[----:B------:R-:W-:-:S05]  /*0c30*/  SEL R21, R30, 0x63400000, !P0 ;  /* 0x634000001e157807 */ /* 0x000fca0004000000 */
[----:B------:R-:W-:-:S04]  /*0c40*/  IMAD.IADD R16, R16, 0x1, -R21 ;  /* 0x0000000110107824 */ /* 0x000fc800078e0a15 */
[----:B------:R-:W-:-:S06]  /*0c50*/  VIADD R21, R16, 0x7fe00000 ;  /* 0x7fe0000010157836 */ /* 0x000fcc0000000000 */
[----:B------:R-:W-:-:S10]  /*0c60*/  DMUL R26, R24, R20 ;  /* 0x00000014181a7228 */ /* 0x000fd40000000000 */
[----:B------:R-:W-:-:S13]  /*0c70*/  FSETP.GTU.AND P0, PT, |R27|, 1.469367938527859385e-39, PT ;  /* 0x001000001b00780b */ /* 0x000fda0003f0c200 */
[----:B------:R-:W-:Y:S05]  /*0c80*/  @P0 BRA `(.L_x_34) ;  /* 0x0000000000940947 */ /* 0x000fea0003800000 */
[----:B------:R-:W-:Y:S01]  /*0c90*/  DFMA R2, R24, -R2, R22 ;  /* 0x800000021802722b */ /* 0x000fe20000000016 */
[----:B------:R-:W-:-:S09]  /*0ca0*/  IMAD.MOV.U32 R20, RZ, RZ, RZ ;  /* 0x000000ffff147224 */ /* 0x000fd200078e00ff */
[C---:B------:R-:W-:Y:S02]  /*0cb0*/  FSETP.NEU.AND P0, PT, R3.reuse, RZ, PT ;  /* 0x000000ff0300720b */ /* 0x040fe40003f0d000 */
[----:B------:R-:W-:-:S04]  /*0cc0*/  LOP3.LUT R19, R3, 0x80000000, R19, 0x48, !PT ;  /* 0x8000000003137812 */ /* 0x000fc800078e4813 */
[----:B------:R-:W-:-:S07]  /*0cd0*/  LOP3.LUT R21, R19, R21, RZ, 0xfc, !PT ;  /* 0x0000001513157212 */ /* 0x000fce00078efcff */
[----:B------:R-:W-:Y:S05]  /*0ce0*/  @!P0 BRA `(.L_x_34) ;  /* 0x00000000007c8947 */ /* 0x000fea0003800000 */
[----:B------:R-:W-:Y:S01]  /*0cf0*/  IADD3 R3, PT, PT, -R16, RZ, RZ ;  /* 0x000000ff10037210 */ /* 0x000fe20007ffe1ff */
[----:B------:R-:W-:Y:S01]  /*0d00*/  IMAD.MOV.U32 R2, RZ, RZ, RZ ;  /* 0x000000ffff027224 */ /* 0x000fe200078e00ff */
[----:B------:R-:W-:-:S05]  /*0d10*/  DMUL.RP R20, R24, R20 ;  /* 0x0000001418147228 */ /* 0x000fca0000008000 */
[----:B------:R-:W-:-:S05]  /*0d20*/  DFMA R2, R26, -R2, R24 ;  /* 0x800000021a02722b */ /* 0x000fca0000000018 */
[----:B------:R-:W-:Y:S02]  /*0d30*/  LOP3.LUT R19, R21, R19, RZ, 0x3c, !PT ;  /* 0x0000001315137212 */ /* 0x000fe400078e3cff */
[----:B------:R-:W-:-:S04]  /*0d40*/  IADD3 R2, PT, PT, -R16, -0x43300000, RZ ;  /* 0xbcd0000010027810 */ /* 0x000fc80007ffe1ff */
[----:B------:R-:W-:-:S04]  /*0d50*/  FSETP.NEU.AND P0, PT, |R3|, R2, PT ;  /* 0x000000020300720b */ /* 0x000fc80003f0d200 */
[----:B------:R-:W-:Y:S02]  /*0d60*/  FSEL R26, R20, R26, !P0 ;  /* 0x0000001a141a7208 */ /* 0x000fe40004000000 */
[----:B------:R-:W-:Y:S01]  /*0d70*/  FSEL R27, R19, R27, !P0 ;  /* 0x0000001b131b7208 */ /* 0x000fe20004000000 */
[----:B------:R-:W-:Y:S06]  /*0d80*/  BRA `(.L_x_34) ;  /* 0x0000000000547947 */ /* 0x000fec0003800000 */
.L_x_33:
[----:B------:R-:W-:-:S14]  /*0d90*/  DSETP.NAN.AND P0, PT, R20, R20, PT ;  /* 0x000000141400722a */ /* 0x000fdc0003f08000 */
[----:B------:R-:W-:Y:S05]  /*0da0*/  @P0 BRA `(.L_x_35) ;  /* 0x0000000000440947 */ /* 0x000fea0003800000 */
[----:B------:R-:W-:-:S14]  /*0db0*/  DSETP.NAN.AND P0, PT, R18, R18, PT ;  /* 0x000000121200722a */ /* 0x000fdc0003f08000 */
[----:B------:R-:W-:Y:S05]  /*0dc0*/  @P0 BRA `(.L_x_36) ;  /* 0x0000000000300947 */ /* 0x000fea0003800000 */
[----:B------:R-:W-:Y:S01]  /*0dd0*/  ISETP.NE.AND P0, PT, R32, R31, PT ;  /* 0x0000001f2000720c */ /* 0x000fe20003f05270 */
[----:B------:R-:W-:Y:S02]  /*0de0*/  IMAD.MOV.U32 R26, RZ, RZ, 0x0 ;  /* 0x00000000ff1a7424 */ /* 0x000fe400078e00ff */
[----:B------:R-:W-:-:S10]  /*0df0*/  IMAD.MOV.U32 R27, RZ, RZ, -0x80000 ;  /* 0xfff80000ff1b7424 */ /* 0x000fd400078e00ff */
[----:B------:R-:W-:Y:S05]  /*0e00*/  @!P0 BRA `(.L_x_34) ;  /* 0x0000000000348947 */ /* 0x000fea0003800000 */
[----:B------:R-:W-:Y:S02]  /*0e10*/  ISETP.NE.AND P0, PT, R32, 0x7ff00000, PT ;  /* 0x7ff000002000780c */ /* 0x000fe40003f05270 */
[----:B------:R-:W-:Y:S02]  /*0e20*/  LOP3.LUT R27, R21, 0x80000000, R19, 0x48, !PT ;  /* 0x80000000151b7812 */ /* 0x000fe400078e4813 */
[----:B------:R-:W-:-:S13]  /*0e30*/  ISETP.EQ.OR P0, PT, R31, RZ, !P0 ;  /* 0x000000ff1f00720c */ /* 0x000fda0004702670 */
[----:B------:R-:W-:Y:S01]  /*0e40*/  @P0 LOP3.LUT R2, R27, 0x7ff00000, RZ, 0xfc, !PT ;  /* 0x7ff000001b020812 */ /* 0x000fe200078efcff */
[----:B------:R-:W-:Y:S02]  /*0e50*/  @!P0 IMAD.MOV.U32 R26, RZ, RZ, RZ ;  /* 0x000000ffff1a8224 */ /* 0x000fe400078e00ff */
[----:B------:R-:W-:Y:S01]  /*0e60*/  @P0 IMAD.MOV.U32 R26, RZ, RZ, RZ ;  /* 0x000000ffff1a0224 */ /* 0x000fe200078e00ff */
[----:B------:R-:W-:Y:S01]  /*0e70*/  @P0 MOV R27, R2 ;  /* 0x00000002001b0202 */ /* 0x000fe20000000f00 */
[----:B------:R-:W-:Y:S06]  /*0e80*/  BRA `(.L_x_34) ;  /* 0x0000000000147947 */ /* 0x000fec0003800000 */
.L_x_36:
[----:B------:R-:W-:Y:S01]  /*0e90*/  LOP3.LUT R27, R19, 0x80000, RZ, 0xfc, !PT ;  /* 0x00080000131b7812 */ /* 0x000fe200078efcff */
[----:B------:R-:W-:Y:S01]  /*0ea0*/  IMAD.MOV.U32 R26, RZ, RZ, R18 ;  /* 0x000000ffff1a7224 */ /* 0x000fe200078e0012 */
[----:B------:R-:W-:Y:S06]  /*0eb0*/  BRA `(.L_x_34) ;  /* 0x0000000000087947 */ /* 0x000fec0003800000 */
.L_x_35:
[----:B------:R-:W-:Y:S01]  /*0ec0*/  LOP3.LUT R27, R21, 0x80000, RZ, 0xfc, !PT ;  /* 0x00080000151b7812 */ /* 0x000fe200078efcff */
[----:B------:R-:W-:-:S07]  /*0ed0*/  IMAD.MOV.U32 R26, RZ, RZ, R20 ;  /* 0x000000ffff1a7224 */ /* 0x000fce00078e0014 */
.L_x_34:
[----:B------:R-:W-:Y:S05]  /*0ee0*/  BSYNC.RECONVERGENT B1 ;  /* 0x0000000000017941 */ /* 0x000fea0003800200 */
.L_x_32:
[----:B------:R-:W-:Y:S02]  /*0ef0*/  IMAD.MOV.U32 R2, RZ, RZ, R14 ;  /* 0x000000ffff027224 */ /* 0x000fe400078e000e */
[----:B------:R-:W-:-:S04]  /*0f00*/  IMAD.MOV.U32 R3, RZ, RZ, 0x0 ;  /* 0x00000000ff037424 */ /* 0x000fc800078e00ff */
[----:B------:R-:W-:Y:S05]  /*0f10*/  RET.REL.NODEC R2 `(_Z21gpuTemplateFaceGeom3DIdEvPT_S1_S1_i) ;  /* 0xfffffff002387950 */ /* 0x000fea0003c3ffff */
        .weak           $__internal_3_$__cuda_sm20_dsqrt_rn_f64_mediumpath_v1
        .type           $__internal_3_$__cuda_sm20_dsqrt_rn_f64_mediumpath_v1,@function
        .size           $__internal_3_$__cuda_sm20_dsqrt_rn_f64_mediumpath_v1,(.L_x_99 - $__internal_3_$__cuda_sm20_dsqrt_rn_f64_mediumpath_v1)
$__internal_3_$__cuda_sm20_dsqrt_rn_f64_mediumpath_v1:
[----:B------:R-:W-:Y:S01]  /*0f20*/  ISETP.GE.U32.AND P0, PT, R22, -0x3400000, PT ;  /* 0xfcc000001600780c */ /* 0x000fe20003f06070 */
[----:B------:R-:W-:Y:S01]  /*0f30*/  BSSY.RECONVERGENT B1, `(.L_x_37) ;  /* 0x0000026000017945 */ /* 0x000fe20003800200 */
[----:B------:R-:W-:Y:S01]  /*0f40*/  IMAD.MOV.U32 R26, RZ, RZ, R28 ;  /* 0x000000ffff1a7224 */ /* 0x000fe200078e001c */
[----:B------:R-:W-:Y:S01]  /*0f50*/  MOV R18, R30 ;  /* 0x0000001e00127202 */ /* 0x000fe20000000f00 */
[----:B------:R-:W-:-:S09]  /*0f60*/  IMAD.MOV.U32 R19, RZ, RZ, R31 ;  /* 0x000000ffff137224 */ /* 0x000fd200078e001f */
[----:B------:R-:W-:Y:S05]  /*0f70*/  @!P0 BRA `(.L_x_38) ;  /* 0x0000000000208947 */ /* 0x000fea0003800000 */
[----:B------:R-:W-:-:S10]  /*0f80*/  DFMA.RM R18, R18, R26, R24 ;  /* 0x0000001a1212722b */ /* 0x000fd40000004018 */
[----:B------:R-:W-:-:S05]  /*0f90*/  IADD3 R22, P0, PT, R18, 0x1, RZ ;  /* 0x0000000112167810 */ /* 0x000fca0007f1e0ff */
[----:B------:R-:W-:-:S06]  /*0fa0*/  IMAD.X R23, RZ, RZ, R19, P0 ;  /* 0x000000ffff177224 */ /* 0x000fcc00000e0613 */
[----:B------:R-:W-:-:S08]  /*0fb0*/  DFMA.RP R20, -R18, R22, R20 ;  /* 0x000000161214722b */ /* 0x000fd00000008114 */
[----:B------:R-:W-:-:S06]  /*0fc0*/  DSETP.GT.AND P0, PT, R20, RZ, PT ;  /* 0x000000ff1400722a */ /* 0x000fcc0003f04000 */
[----:B------:R-:W-:Y:S02]  /*0fd0*/  FSEL R18, R22, R18, P0 ;  /* 0x0000001216127208 */ /* 0x000fe40000000000 */
[----:B------:R-:W-:Y:S01]  /*0fe0*/  FSEL R19, R23, R19, P0 ;  /* 0x0000001317137208 */ /* 0x000fe20000000000 */
[----:B------:R-:W-:Y:S06]  /*0ff0*/  BRA `(.L_x_39) ;  /* 0x0000000000647947 */ /* 0x000fec0003800000 */
.L_x_38:
[----:B------:R-:W-:-:S14]  /*1000*/  DSETP.NE.AND P0, PT, R20, RZ, PT ;  /* 0x000000ff1400722a */ /* 0x000fdc0003f05000 */
[----:B------:R-:W-:Y:S05]  /*1010*/  @!P0 BRA `(.L_x_40) ;  /* 0x0000000000588947 */ /* 0x000fea0003800000 */
[----:B------:R-:W-:-:S13]  /*1020*/  ISETP.GE.AND P0, PT, R21, RZ, PT ;  /* 0x000000ff1500720c */ /* 0x000fda0003f06270 */
[----:B------:R-:W-:Y:S02]  /*1030*/  @!P0 IMAD.MOV.U32 R18, RZ, RZ, 0x0 ;  /* 0x00000000ff128424 */ /* 0x000fe400078e00ff */
[----:B------:R-:W-:Y:S01]  /*1040*/  @!P0 IMAD.MOV.U32 R19, RZ, RZ, -0x80000 ;  /* 0xfff80000ff138424 */ /* 0x000fe200078e00ff */
[----:B------:R-:W-:Y:S06]  /*1050*/  @!P0 BRA `(.L_x_39) ;  /* 0x00000000004c8947 */ /* 0x000fec0003800000 */
[----:B------:R-:W-:-:S13]  /*1060*/  ISETP.GT.AND P0, PT, R21, 0x7fefffff, PT ;  /* 0x7fefffff1500780c */ /* 0x000fda0003f04270 */
[----:B------:R-:W-:Y:S05]  /*1070*/  @P0 BRA `(.L_x_40) ;  /* 0x0000000000400947 */ /* 0x000fea0003800000 */
[----:B------:R-:W-:Y:S01]  /*1080*/  DMUL R18, R20, 8.11296384146066816958e+31 ;  /* 0x4690000014127828 */ /* 0x000fe20000000000 */
[----:B------:R-:W-:Y:S01]  /*1090*/  MOV R24, 0x0 ;  /* 0x0000000000187802 */ /* 0x000fe20000000f00 */
[----:B------:R-:W-:Y:S02]  /*10a0*/  IMAD.MOV.U32 R20, RZ, RZ, RZ ;  /* 0x000000ffff147224 */ /* 0x000fe400078e00ff */
[----:B------:R-:W-:Y:S02]  /*10b0*/  IMAD.MOV.U32 R25, RZ, RZ, 0x3fd80000 ;  /* 0x3fd80000ff197424 */ /* 0x000fe400078e00ff */
[----:B------:R-:W0:Y:S02]  /*10c0*/  MUFU.RSQ64H R21, R19 ;  /* 0x0000001300157308 */ /* 0x000e240000001c00 */
[----:B0-----:R-:W-:-:S08]  /*10d0*/  DMUL R22, R20, R20 ;  /* 0x0000001414167228 */ /* 0x001fd00000000000 */
[----:B------:R-:W-:-:S08]  /*10e0*/  DFMA R22, R18, -R22, 1 ;  /* 0x3ff000001216742b */ /* 0x000fd00000000816 */
[----:B------:R-:W-:Y:S02]  /*10f0*/  DFMA R24, R22, R24, 0.5 ;  /* 0x3fe000001618742b */ /* 0x000fe40000000018 */
[----:B------:R-:W-:-:S08]  /*1100*/  DMUL R22, R20, R22 ;  /* 0x0000001614167228 */ /* 0x000fd00000000000 */
[----:B------:R-:W-:-:S08]  /*1110*/  DFMA R22, R24, R22, R20 ;  /* 0x000000161816722b */ /* 0x000fd00000000014 */
[----:B------:R-:W-:Y:S02]  /*1120*/  DMUL R20, R18, R22 ;  /* 0x0000001612147228 */ /* 0x000fe40000000000 */
[----:B------:R-:W-:-:S06]  /*1130*/  VIADD R23, R23, 0xfff00000 ;  /* 0xfff0000017177836 */ /* 0x000fcc0000000000 */
[----:B------:R-:W-:-:S08]  /*1140*/  DFMA R24, R20, -R20, R18 ;  /* 0x800000141418722b */ /* 0x000fd00000000012 */
[----:B------:R-:W-:-:S10]  /*1150*/  DFMA R18, R22, R24, R20 ;  /* 0x000000181612722b */ /* 0x000fd40000000014 */
[----:B------:R-:W-:Y:S01]  /*1160*/  VIADD R19, R19, 0xfcb00000 ;  /* 0xfcb0000013137836 */ /* 0x000fe20000000000 */
[----:B------:R-:W-:Y:S06]  /*1170*/  BRA `(.L_x_39) ;  /* 0x0000000000047947 */ /* 0x000fec0003800000 */
.L_x_40:
[----:B------:R-:W-:-:S11]  /*1180*/  DADD R18, R20, R20 ;  /* 0x0000000014127229 */ /* 0x000fd60000000014 */
.L_x_39:
[----:B------:R-:W-:Y:S05]  /*1190*/  BSYNC.RECONVERGENT B1 ;  /* 0x0000000000017941 */ /* 0x000fea0003800200 */
.L_x_37:
[----:B------:R-:W-:-:S04]  /*11a0*/  IMAD.MOV.U32 R9, RZ, RZ, 0x0 ;  /* 0x00000000ff097424 */ /* 0x000fc800078e00ff */
[----:B------:R-:W-:Y:S05]  /*11b0*/  RET.REL.NODEC R8 `(_Z21gpuTemplateFaceGeom3DIdEvPT_S1_S1_i) ;  /* 0xffffffec08907950 */ /* 0x000fea0003c3ffff */
.L_x_41:
        /* <DEDUP_REMOVED lines=12> */
.L_x_99:


//--------------------- .text._Z21gpuTemplateFaceGeom2DIfEvPT_S1_S1_i --------------------------
	.section	.text._Z21gpuTemplateFaceGeom2DIfEvPT_S1_S1_i,"ax",@progbits
	.align	128
        .global         _Z21gpuTemplateFaceGeom2DIfEvPT_S1_S1_i
        .type           _Z21gpuTemplateFaceGeom2DIfEvPT_S1_S1_i,@function
        .size           _Z21gpuTemplateFaceGeom2DIfEvPT_S1_S1_i,(.L_x_101 - _Z21gpuTemplateFaceGeom2DIfEvPT_S1_S1_i)
        .other          _Z21gpuTemplateFaceGeom2DIfEvPT_S1_S1_i,@"STO_CUDA_ENTRY STV_DEFAULT"
_Z21gpuTemplateFaceGeom2DIfEvPT_S1_S1_i:
.text._Z21gpuTemplateFaceGeom2DIfEvPT_S1_S1_i:
        /* <DEDUP_REMOVED lines=15> */
.L_x_49:
[----:B---3--:R-:W-:-:S05]  /*00f0*/  IMAD.WIDE R10, R17, 0x4, R4 ;  /* 0x00000004110a7825 */ /* 0x008fca00078e0204 */
[----:B--2---:R-:W2:Y:S01]  /*0100*/  LDG.E R0, desc[UR6][R10.64] ;  /* 0x000000060a007981 */ /* 0x004ea2000c1e1900 */
[----:B0-----:R-:W-:-:S05]  /*0110*/  IMAD.WIDE R20, R19, 0x4, R10 ;  /* 0x0000000413147825 */ /* 0x001fca00078e020a */
[----:B------:R-:W3:Y:S01]  /*0120*/  LDG.E R3, desc[UR6][R20.64] ;  /* 0x0000000614037981 */ /* 0x000ee2000c1e1900 */
[--C-:B------:R-:W-:Y:S02]  /*0130*/  IMAD.MOV.U32 R15, RZ, RZ, R17.reuse ;  /* 0x000000ffff0f7224 */ /* 0x100fe400078e0011 */
[----:B------:R-:W-:Y:S01]  /*0140*/  IMAD.IADD R17, R2, 0x1, R17 ;  /* 0x0000000102117824 */ /* 0x000fe200078e0211 */
[----:B------:R-:W-:Y:S04]  /*0150*/  BSSY.RECONVERGENT B0, `(.L_x_42) ;  /* 0x000000f000007945 */ /* 0x000fe80003800200 */
[----:B------:R-:W-:Y:S01]  /*0160*/  ISETP.GE.AND P2, PT, R17, R19, PT ;  /* 0x000000131100720c */ /* 0x000fe20003f46270 */
[----:B---3--:R-:W-:-:S04]  /*0170*/  FMUL R3, R3, R3 ;  /* 0x0000000303037220 */ /* 0x008fc80000400000 */
[----:B--2---:R-:W-:-:S05]  /*0180*/  FFMA R14, R0, R0, R3 ;  /* 0x00000000000e7223 */ /* 0x004fca0000000003 */
[----:B------:R-:W-:Y:S01]  /*0190*/  IADD3 R0, PT, PT, R14, -0xd000000, RZ ;  /* 0xf30000000e007810 */ /* 0x000fe20007ffe0ff */
[----:B------:R0:W2:Y:S03]  /*01a0*/  MUFU.RSQ R13, R14 ;  /* 0x0000000e000d7308 */ /* 0x0000a60000001400 */
[----:B------:R-:W-:-:S13]  /*01b0*/  ISETP.GT.U32.AND P0, PT, R0, 0x727fffff, PT ;  /* 0x727fffff0000780c */ /* 0x000fda0003f04070 */
[----:B0-----:R-:W-:Y:S05]  /*01c0*/  @!P0 BRA `(.L_x_43) ;  /* 0x00000000000c8947 */ /* 0x001fea0003800000 */
[----:B------:R-:W-:-:S07]  /*01d0*/  MOV R18, 0x1f0 ;  /* 0x000001f000127802 */ /* 0x000fce0000000f00 */
[----:B-12-4-:R-:W-:Y:S05]  /*01e0*/  CALL.REL.NOINC `($__internal_4_$__cuda_sm20_sqrt_rn_f32_slowpath) ;  /* 0x0000000000b47944 */ /* 0x016fea0003c00000 */
[----:B------:R-:W-:Y:S05]  /*01f0*/  BRA `(.L_x_44) ;  /* 0x0000000000107947 */ /* 0x000fea0003800000 */
.L_x_43:
[----:B--2---:R-:W-:Y:S01]  /*0200*/  FMUL.FTZ R3, R14, R13 ;  /* 0x0000000d0e037220 */ /* 0x004fe20000410000 */
[----:B------:R-:W-:-:S03]  /*0210*/  FMUL.FTZ R12, R13, 0.5 ;  /* 0x3f0000000d0c7820 */ /* 0x000fc60000410000 */
[----:B------:R-:W-:-:S04]  /*0220*/  FFMA R0, -R3, R3, R14 ;  /* 0x0000000303007223 */ /* 0x000fc8000000010e */
[----:B------:R-:W-:-:S07]  /*0230*/  FFMA R3, R0, R12, R3 ;  /* 0x0000000c00037223 */ /* 0x000fce0000000003 */
.L_x_44:
[----:B------:R-:W-:Y:S05]  /*0240*/  BSYNC.RECONVERGENT B0 ;  /* 0x0000000000007941 */ /* 0x000fea0003800200 */
.L_x_42:
[----:B----4-:R-:W-:-:S05]  /*0250*/  IMAD.WIDE R12, R15, 0x4, R6 ;  /* 0x000000040f0c7825 */ /* 0x010fca00078e0206 */
[----:B------:R0:W-:Y:S04]  /*0260*/  STG.E desc[UR6][R12.64], R3 ;  /* 0x000000030c007986 */ /* 0x0001e8000c101906 */
[----:B------:R-:W2:Y:S01]  /*0270*/  LDG.E R0, desc[UR6][R20.64] ;  /* 0x0000000614007981 */ /* 0x000ea2000c1e1900 */
[----:B------:R-:W3:Y:S01]  /*0280*/  MUFU.RCP R14, R3 ;  /* 0x00000003000e7308 */ /* 0x000ee20000001000 */
[----:B------:R-:W-:Y:S01]  /*0290*/  BSSY.RECONVERGENT B0, `(.L_x_45) ;  /* 0x000000b000007945 */ /* 0x000fe20003800200 */
[----:B---3--:R-:W-:-:S04]  /*02a0*/  FFMA R23, R14, -R3, 1 ;  /* 0x3f8000000e177423 */ /* 0x008fc80000000803 */
[----:B------:R-:W-:Y:S02]  /*02b0*/  FFMA R23, R14, R23, R14 ;  /* 0x000000170e177223 */ /* 0x000fe4000000000e */
[----:B--2---:R-:W2:Y:S02]  /*02c0*/  FCHK P0, R0, R3 ;  /* 0x0000000300007302 */ /* 0x004ea40000000000 */
[----:B------:R-:W-:-:S04]  /*02d0*/  FFMA R14, R0, R23, RZ ;  /* 0x00000017000e7223 */ /* 0x000fc800000000ff */
[----:B------:R-:W-:-:S04]  /*02e0*/  FFMA R16, R14, -R3, R0 ;  /* 0x800000030e107223 */ /* 0x000fc80000000000 */
[----:B------:R-:W-:Y:S01]  /*02f0*/  FFMA R23, R23, R16, R14 ;  /* 0x0000001017177223 */ /* 0x000fe2000000000e */
[----:B0-2---:R-:W-:Y:S06]  /*0300*/  @!P0 BRA `(.L_x_46) ;  /* 0x00000000000c8947 */ /* 0x005fec0003800000 */
[----:B------:R-:W-:-:S07]  /*0310*/  MOV R16, 0x330 ;  /* 0x0000033000107802 */ /* 0x000fce0000000f00 */
[----:B-1----:R-:W-:Y:S05]  /*0320*/  CALL.REL.NOINC `($__internal_5_$__cuda_sm3x_div_rn_noftz_f32_slowpath) ;  /* 0x0000000000c07944 */ /* 0x002fea0003c00000 */
[----:B------:R-:W-:-:S07]  /*0330*/  IMAD.MOV.U32 R23, RZ, RZ, R0 ;  /* 0x000000ffff177224 */ /* 0x000fce00078e0000 */
.L_x_46:
[----:B------:R-:W-:Y:S05]  /*0340*/  BSYNC.RECONVERGENT B0 ;  /* 0x0000000000007941 */ /* 0x000fea0003800200 */
.L_x_45:
[----:B-1----:R-:W-:-:S05]  /*0350*/  IMAD.WIDE R14, R15, 0x4, R8 ;  /* 0x000000040f0e7825 */ /* 0x002fca00078e0208 */
[----:B------:R0:W-:Y:S04]  /*0360*/  STG.E desc[UR6][R14.64], R23 ;  /* 0x000000170e007986 */ /* 0x0001e8000c101906 */
[----:B------:R-:W2:Y:S04]  /*0370*/  LDG.E R13, desc[UR6][R12.64] ;  /* 0x000000060c0d7981 */ /* 0x000ea8000c1e1900 */
[----:B------:R-:W3:Y:S01]  /*0380*/  LDG.E R0, desc[UR6][R10.64] ;  /* 0x000000060a007981 */ /* 0x000ee2000c1e1900 */
[----:B------:R-:W-:Y:S01]  /*0390*/  BSSY.RECONVERGENT B0, `(.L_x_47) ;  /* 0x000000e000007945 */ /* 0x000fe20003800200 */
[----:B--2---:R-:W1:Y:S08]  /*03a0*/  MUFU.RCP R3, R13 ;  /* 0x0000000d00037308 */ /* 0x004e700000001000 */
[----:B---3--:R-:W2:Y:S01]  /*03b0*/  FCHK P0, -R0, R13 ;  /* 0x0000000d00007302 */ /* 0x008ea20000000100 */
[----:B-1----:R-:W-:-:S04]  /*03c0*/  FFMA R16, -R13, R3, 1 ;  /* 0x3f8000000d107423 */ /* 0x002fc80000000103 */
[----:B------:R-:W-:-:S04]  /*03d0*/  FFMA R3, R3, R16, R3 ;  /* 0x0000001003037223 */ /* 0x000fc80000000003 */
[----:B------:R-:W-:-:S04]  /*03e0*/  FFMA R16, -R0, R3, RZ ;  /* 0x0000000300107223 */ /* 0x000fc800000001ff */
[----:B------:R-:W-:-:S04]  /*03f0*/  FFMA R18, -R13, R16, -R0 ;  /* 0x000000100d127223 */ /* 0x000fc80000000900 */
[----:B------:R-:W-:Y:S01]  /*0400*/  FFMA R3, R3, R18, R16 ;  /* 0x0000001203037223 */ /* 0x000fe20000000010 */
[----:B0-2---:R-:W-:Y:S06]  /*0410*/  @!P0 BRA `(.L_x_48) ;  /* 0x0000000000148947 */ /* 0x005fec0003800000 */
[----:B------:R-:W-:Y:S01]  /*0420*/  FADD R0, -R0, -RZ ;  /* 0x800000ff00007221 */ /* 0x000fe20000000100 */
[----:B------:R-:W-:Y:S01]  /*0430*/  IMAD.MOV.U32 R3, RZ, RZ, R13 ;  /* 0x000000ffff037224 */ /* 0x000fe200078e000d */
[----:B------:R-:W-:-:S07]  /*0440*/  MOV R16, 0x460 ;  /* 0x0000046000107802 */ /* 0x000fce0000000f00 */
[----:B------:R-:W-:Y:S05]  /*0450*/  CALL.REL.NOINC `($__internal_5_$__cuda_sm3x_div_rn_noftz_f32_slowpath) ;  /* 0x0000000000747944 */ /* 0x000fea0003c00000 */
[----:B------:R-:W-:-:S07]  /*0460*/  MOV R3, R0 ;  /* 0x0000000000037202 */ /* 0x000fce0000000f00 */
.L_x_48:
[----:B------:R-:W-:Y:S05]  /*0470*/  BSYNC.RECONVERGENT B0 ;  /* 0x0000000000007941 */ /* 0x000fea0003800200 */
.L_x_47:
[----:B------:R-:W-:-:S05]  /*0480*/  IMAD.WIDE R14, R19, 0x4, R14 ;  /* 0x00000004130e7825 */ /* 0x000fca00078e020e */
[----:B------:R2:W-:Y:S01]  /*0490*/  STG.E desc[UR6][R14.64], R3 ;  /* 0x000000030e007986 */ /* 0x0005e2000c101906 */
[----:B------:R-:W-:Y:S05]  /*04a0*/  @!P2 BRA `(.L_x_49) ;  /* 0xfffffffc0010a947 */ /* 0x000fea000383ffff */
[----:B------:R-:W-:Y:S05]  /*04b0*/  EXIT ;  /* 0x000000000000794d */ /* 0x000fea0003800000 */
        .weak           $__internal_4_$__cuda_sm20_sqrt_rn_f32_slowpath
        .type           $__internal_4_$__cuda_sm20_sqrt_rn_f32_slowpath,@function
        .size           $__internal_4_$__cuda_sm20_sqrt_rn_f32_slowpath,($__internal_5_$__cuda_sm3x_div_rn_noftz_f32_slowpath - $__internal_4_$__cuda_sm20_sqrt_rn_f32_slowpath)
$__internal_4_$__cuda_sm20_sqrt_rn_f32_slowpath:
[----:B------:R-:W-:-:S13]  /*04c0*/  LOP3.LUT P0, RZ, R14, 0x7fffffff, RZ, 0xc0, !PT ;  /* 0x7fffffff0eff7812 */ /* 0x000fda000780c0ff */
[----:B------:R-:W-:Y:S01]  /*04d0*/  @!P0 IMAD.MOV.U32 R3, RZ, RZ, R14 ;  /* 0x000000ffff038224 */ /* 0x000fe200078e000e */
[----:B------:R-:W-:Y:S06]  /*04e0*/  @!P0 BRA `(.L_x_50) ;  /* 0x0000000000448947 */ /* 0x000fec0003800000 */
[----:B------:R-:W-:Y:S01]  /*04f0*/  FSETP.GEU.FTZ.AND P0, PT, R14, RZ, PT ;  /* 0x000000ff0e00720b */ /* 0x000fe20003f1e000 */
[----:B------:R-:W-:-:S12]  /*0500*/  IMAD.MOV.U32 R0, RZ, RZ, R14 ;  /* 0x000000ffff007224 */ /* 0x000fd800078e000e */
[----:B------:R-:W-:Y:S01]  /*0510*/  @!P0 MOV R3, 0x7fffffff ;  /* 0x7fffffff00038802 */ /* 0x000fe20000000f00 */
        /* <DEDUP_REMOVED lines=9> */
[----:B------:R-:W-:Y:S02]  /*05b0*/  @!P0 IMAD.MOV.U32 R3, RZ, RZ, R0 ;  /* 0x000000ffff038224 */ /* 0x000fe400078e0000 */
[----:B------:R-:W-:-:S04]  /*05c0*/  @P0 FADD.FTZ R14, -R13, -RZ ;  /* 0x800000ff0d0e0221 */ /* 0x000fc80000010100 */
[----:B------:R-:W-:-:S04]  /*05d0*/  @P0 FFMA R14, R13, R14, R12 ;  /* 0x0000000e0d0e0223 */ /* 0x000fc8000000000c */
[----:B------:R-:W-:-:S04]  /*05e0*/  @P0 FFMA R14, R14, R16, R13 ;  /* 0x000000100e0e0223 */ /* 0x000fc8000000000d */
[----:B------:R-:W-:-:S07]  /*05f0*/  @P0 FMUL.FTZ R3, R14, 2.3283064365386962891e-10 ;  /* 0x2f8000000e030820 */ /* 0x000fce0000410000 */
.L_x_50:
[----:B------:R-:W-:Y:S02]  /*0600*/  HFMA2 R13, -RZ, RZ, 0, 0 ;  /* 0x00000000ff0d7431 */ /* 0x000fe400000001ff */
[----:B------:R-:W-:-:S04]  /*0610*/  IMAD.MOV.U32 R12, RZ, RZ, R18 ;  /* 0x000000ffff0c7224 */ /* 0x000fc800078e0012 */
[----:B------:R-:W-:Y:S05]  /*0620*/  RET.REL.NODEC R12 `(_Z21gpuTemplateFaceGeom2DIfEvPT_S1_S1_i) ;  /* 0xfffffff80c747950 */ /* 0x000fea0003c3ffff */
        .weak           $__internal_5_$__cuda_sm3x_div_rn_noftz_f32_slowpath
        .type           $__internal_5_$__cuda_sm3x_div_rn_noftz_f32_slowpath,@function
        .size           $__internal_5_$__cuda_sm3x_div_rn_noftz_f32_slowpath,(.L_x_101 - $__internal_5_$__cuda_sm3x_div_rn_noftz_f32_slowpath)
$__internal_5_$__cuda_sm3x_div_rn_noftz_f32_slowpath:
[----:B------:R-:W-:Y:S01]  /*0630*/  SHF.R.U32.HI R18, RZ, 0x17, R3 ;  /* 0x00000017ff127819 */ /* 0x000fe20000011603 */
[----:B------:R-:W-:Y:S01]  /*0640*/  BSSY.RECONVERGENT B1, `(.L_x_51) ;  /* 0x0000062000017945 */ /* 0x000fe20003800200 */
[----:B------:R-:W-:Y:S02]  /*0650*/  SHF.R.U32.HI R22, RZ, 0x17, R0 ;  /* 0x00000017ff167819 */ /* 0x000fe40000011600 */
[----:B------:R-:W-:Y:S02]  /*0660*/  LOP3.LUT R18, R18, 0xff, RZ, 0xc0, !PT ;  /* 0x000000ff12127812 */ /* 0x000fe400078ec0ff */
[----:B------:R-:W-:-:S03]  /*0670*/  LOP3.LUT R22, R22, 0xff, RZ, 0xc0, !PT ;  /* 0x000000ff16167812 */ /* 0x000fc600078ec0ff */
[----:B------:R-:W-:Y:S02]  /*0680*/  VIADD R23, R18, 0xffffffff ;  /* 0xffffffff12177836 */ /* 0x000fe40000000000 */
[----:B------:R-:W-:-:S03]  /*0690*/  VIADD R21, R22, 0xffffffff ;  /* 0xffffffff16157836 */ /* 0x000fc60000000000 */
        /* <DEDUP_REMOVED lines=22> */
[----:B------:R-:W-:Y:S02]  /*0800*/  @P0 IMAD.MOV.U32 R20, RZ, RZ, RZ ;  /* 0x000000ffff140224 */ /* 0x000fe400078e00ff */
[----:B------:R-:W-:Y:S01]  /*0810*/  @!P0 FFMA R0, R0, 1.84467440737095516160e+19, RZ ;  /* 0x5f80000000008823 */ /* 0x000fe200000000ff */
[----:B------:R-:W-:Y:S02]  /*0820*/  @!P0 IMAD.MOV.U32 R20, RZ, RZ, -0x40 ;  /* 0xffffffc0ff148424 */ /* 0x000fe400078e00ff */
[----:B------:R-:W-:-:S03]  /*0830*/  @!P1 FFMA R3, R3, 1.84467440737095516160e+19, RZ ;  /* 0x5f80000003039823 */ /* 0x000fc600000000ff */
[----:B------:R-:W-:-:S07]  /*0840*/  @!P1 IADD3 R20, PT, PT, R20, 0x40, RZ ;  /* 0x0000004014149810 */ /* 0x000fce0007ffe0ff */
.L_x_52:
[----:B------:R-:W-:Y:S01]  /*0850*/  LEA R24, R18, 0xc0800000, 0x17 ;  /* 0xc080000012187811 */ /* 0x000fe200078eb8ff */
[----:B------:R-:W-:Y:S04]  /*0860*/  BSSY.RECONVERGENT B2, `(.L_x_57) ;  /* 0x0000036000027945 */ /* 0x000fe80003800200 */
[----:B------:R-:W-:Y:S02]  /*0870*/  IMAD.IADD R24, R3, 0x1, -R24 ;  /* 0x0000000103187824 */ /* 0x000fe400078e0a18 */
[----:B------:R-:W-:Y:S02]  /*0880*/  VIADD R3, R22, 0xffffff81 ;  /* 0xffffff8116037836 */ /* 0x000fe40000000000 */
[----:B------:R-:W0:Y:S01]  /*0890*/  MUFU.RCP R26, R24 ;  /* 0x00000018001a7308 */ /* 0x000e220000001000 */
[----:B------:R-:W-:Y:S01]  /*08a0*/  FADD.FTZ R21, -R24, -RZ ;  /* 0x800000ff18157221 */ /* 0x000fe20000010100 */
[----:B------:R-:W-:-:S03]  /*08b0*/  IMAD R0, R3, -0x800000, R0 ;  /* 0xff80000003007824 */ /* 0x000fc600078e0200 */
[----:B0-----:R-:W-:-:S04]  /*08c0*/  FFMA R23, R26, R21, 1 ;  /* 0x3f8000001a177423 */ /* 0x001fc80000000015 */
[----:B------:R-:W-:-:S04]  /*08d0*/  FFMA R23, R26, R23, R26 ;  /* 0x000000171a177223 */ /* 0x000fc8000000001a */
[----:B------:R-:W-:-:S04]  /*08e0*/  FFMA R22, R0, R23, RZ ;  /* 0x0000001700167223 */ /* 0x000fc800000000ff */
[----:B------:R-:W-:-:S04]  /*08f0*/  FFMA R25, R21, R22, R0 ;  /* 0x0000001615197223 */ /* 0x000fc80000000000 */
[----:B------:R-:W-:Y:S01]  /*0900*/  FFMA R22, R23, R25, R22 ;  /* 0x0000001917167223 */ /* 0x000fe20000000016 */
[----:B------:R-:W-:-:S03]  /*0910*/  IADD3 R25, PT, PT, R3, 0x7f, -R18 ;  /* 0x0000007f03197810 */ /* 0x000fc60007ffe812 */
[----:B------:R-:W-:Y:S01]  /*0920*/  FFMA R21, R21, R22, R0 ;  /* 0x0000001615157223 */ /* 0x000fe20000000000 */
[----:B------:R-:W-:-:S03]  /*0930*/  IADD3 R25, PT, PT, R25, R20, RZ ;  /* 0x0000001419197210 */ /* 0x000fc60007ffe0ff */
[----:B------:R-:W-:-:S05]  /*0940*/  FFMA R0, R23, R21, R22 ;  /* 0x0000001517007223 */ /* 0x000fca0000000016 */
[----:B------:R-:W-:-:S04]  /*0950*/  SHF.R.U32.HI R3, RZ, 0x17, R0 ;  /* 0x00000017ff037819 */ /* 0x000fc80000011600 */
[----:B------:R-:W-:-:S05]  /*0960*/  LOP3.LUT R3, R3, 0xff, RZ, 0xc0, !PT ;  /* 0x000000ff03037812 */ /* 0x000fca00078ec0ff */
[----:B------:R-:W-:-:S04]  /*0970*/  IMAD.IADD R3, R3, 0x1, R25 ;  /* 0x0000000103037824 */ /* 0x000fc800078e0219 */
[----:B------:R-:W-:-:S05]  /*0980*/  VIADD R18, R3, 0xffffffff ;  /* 0xffffffff03127836 */ /* 0x000fca0000000000 */
        /* <DEDUP_REMOVED lines=11> */
[----:B------:R-:W-:Y:S02]  /*0a40*/  ISETP.NE.AND P1, PT, R3, RZ, PT ;  /* 0x000000ff0300720c */ /* 0x000fe40003f25270 */
[----:B------:R-:W-:Y:S01]  /*0a50*/  LOP3.LUT R20, R18, 0x7fffff, RZ, 0xc0, !PT ;  /* 0x007fffff12147812 */ /* 0x000fe200078ec0ff */
[CCC-:B------:R-:W-:Y:S01]  /*0a60*/  FFMA.RP R18, R23.reuse, R21.reuse, R22.reuse ;  /* 0x0000001517127223 */ /* 0x1c0fe20000008016 */
[----:B------:R-:W-:Y:S01]  /*0a70*/  FFMA.RM R21, R23, R21, R22 ;  /* 0x0000001517157223 */ /* 0x000fe20000004016 */
[----:B------:R-:W-:Y:S01]  /*0a80*/  IADD3 R23, PT, PT, R3, 0x20, RZ ;  /* 0x0000002003177810 */ /* 0x000fe20007ffe0ff */
[----:B------:R-:W-:Y:S01]  /*0a90*/  IMAD.MOV R3, RZ, RZ, -R3 ;  /* 0x000000ffff037224 */ /* 0x000fe200078e0a03 */
[----:B------:R-:W-:-:S02]  /*0aa0*/  LOP3.LUT R20, R20, 0x800000, RZ, 0xfc, !PT ;  /* 0x0080000014147812 */ /* 0x000fc400078efcff */
[----:B------:R-:W-:Y:S02]  /*0ab0*/  FSETP.NEU.FTZ.AND P0, PT, R18, R21, PT ;  /* 0x000000151200720b */ /* 0x000fe40003f1d000 */
[----:B------:R-:W-:Y:S02]  /*0ac0*/  SHF.L.U32 R23, R20, R23, RZ ;  /* 0x0000001714177219 */ /* 0x000fe400000006ff */
[----:B------:R-:W-:Y:S02]  /*0ad0*/  SEL R3, R3, RZ, P3 ;  /* 0x000000ff03037207 */ /* 0x000fe40001800000 */
[----:B------:R-:W-:Y:S02]  /*0ae0*/  ISETP.NE.AND P1, PT, R23, RZ, P1 ;  /* 0x000000ff1700720c */ /* 0x000fe40000f25270 */
[----:B------:R-:W-:Y:S02]  /*0af0*/  SHF.R.U32.HI R3, RZ, R3, R20 ;  /* 0x00000003ff037219 */ /* 0x000fe40000011614 */
[----:B------:R-:W-:-:S02]  /*0b00*/  PLOP3.LUT P0, PT, P0, P1, PT, 0xf8, 0x8f ;  /* 0x00000000008f781c */ /* 0x000fc40000703f70 */
[----:B------:R-:W-:Y:S02]  /*0b10*/  SHF.R.U32.HI R21, RZ, 0x1, R3 ;  /* 0x00000001ff157819 */ /* 0x000fe40000011603 */
[----:B------:R-:W-:-:S04]  /*0b20*/  SEL R18, RZ, 0x1, !P0 ;  /* 0x00000001ff127807 */ /* 0x000fc80004000000 */
[----:B------:R-:W-:-:S04]  /*0b30*/  LOP3.LUT R18, R18, 0x1, R21, 0xf8, !PT ;  /* 0x0000000112127812 */ /* 0x000fc800078ef815 */
[----:B------:R-:W-:-:S05]  /*0b40*/  LOP3.LUT R18, R18, R3, RZ, 0xc0, !PT ;  /* 0x0000000312127212 */ /* 0x000fca00078ec0ff */
[----:B------:R-:W-:-:S05]  /*0b50*/  IMAD.IADD R21, R21, 0x1, R18 ;  /* 0x0000000115157824 */ /* 0x000fca00078e0212 */
[----:B------:R-:W-:Y:S01]  /*0b60*/  LOP3.LUT R0, R21, R0, RZ, 0xfc, !PT ;  /* 0x0000000015007212 */ /* 0x000fe200078efcff */
[----:B------:R-:W-:Y:S06]  /*0b70*/  BRA `(.L_x_60) ;  /* 0x0000000000107947 */ /* 0x000fec0003800000 */
.L_x_59:
[----:B------:R-:W-:-:S04]  /*0b80*/  LOP3.LUT R0, R0, 0x80000000, RZ, 0xc0, !PT ;  /* 0x8000000000007812 */ /* 0x000fc800078ec0ff */
[----:B------:R-:W-:Y:S01]  /*0b90*/  LOP3.LUT R0, R0, 0x7f800000, RZ, 0xfc, !PT ;  /* 0x7f80000000007812 */ /* 0x000fe200078efcff */
[----:B------:R-:W-:Y:S06]  /*0ba0*/  BRA `(.L_x_60) ;  /* 0x0000000000047947 */ /* 0x000fec0003800000 */
.L_x_58:
[----:B------:R-:W-:-:S07]  /*0bb0*/  LEA R0, R25, R0, 0x17 ;  /* 0x0000000019007211 */ /* 0x000fce00078eb8ff */
.L_x_60:
[----:B------:R-:W-:Y:S05]  /*0bc0*/  BSYNC.RECONVERGENT B2 ;  /* 0x0000000000027941 */ /* 0x000fea0003800200 */
.L_x_57:
[----:B------:R-:W-:Y:S05]  /*0bd0*/  BRA `(.L_x_61) ;  /* 0x0000000000207947 */ /* 0x000fea0003800000 */
.L_x_56:
[----:B------:R-:W-:-:S04]  /*0be0*/  LOP3.LUT R0, R3, 0x80000000, R0, 0x48, !PT ;  /* 0x8000000003007812 */ /* 0x000fc800078e4800 */
[----:B------:R-:W-:Y:S01]  /*0bf0*/  LOP3.LUT R0, R0, 0x7f800000, RZ, 0xfc, !PT ;  /* 0x7f80000000007812 */ /* 0x000fe200078efcff */
[----:B------:R-:W-:Y:S06]  /*0c00*/  BRA `(.L_x_61) ;  /* 0x0000000000147947 */ /* 0x000fec0003800000 */
.L_x_55:
[----:B------:R-:W-:Y:S01]  /*0c10*/  LOP3.LUT R0, R3, 0x80000000, R0, 0x48, !PT ;  /* 0x8000000003007812 */ /* 0x000fe200078e4800 */
[----:B------:R-:W-:Y:S06]  /*0c20*/  BRA `(.L_x_61) ;  /* 0x00000000000c7947 */ /* 0x000fec0003800000 */
.L_x_54:
[----:B------:R-:W0:Y:S01]  /*0c30*/  MUFU.RSQ R0, -QNAN ;  /* 0xffc0000000007908 */ /* 0x000e220000001400 */
[----:B------:R-:W-:Y:S05]  /*0c40*/  BRA `(.L_x_61) ;  /* 0x0000000000047947 */ /* 0x000fea0003800000 */
.L_x_53:
[----:B------:R-:W-:-:S07]  /*0c50*/  FADD.FTZ R0, R0, R3 ;  /* 0x0000000300007221 */ /* 0x000fce0000010000 */
.L_x_61:
[----:B------:R-:W-:Y:S05]  /*0c60*/  BSYNC.RECONVERGENT B1 ;  /* 0x0000000000017941 */ /* 0x000fea0003800200 */
.L_x_51:
[----:B------:R-:W-:Y:S02]  /*0c70*/  HFMA2 R21, -RZ, RZ, 0, 0 ;  /* 0x00000000ff157431 */ /* 0x000fe400000001ff */
[----:B------:R-:W-:-:S04]  /*0c80*/  IMAD.MOV.U32 R20, RZ, RZ, R16 ;  /* 0x000000ffff147224 */ /* 0x000fc800078e0010 */
[----:B0-----:R-:W-:Y:S05]  /*0c90*/  RET.REL.NODEC R20 `(_Z21gpuTemplateFaceGeom2DIfEvPT_S1_S1_i) ;  /* 0xfffffff014d87950 */ /* 0x001fea0003c3ffff */
.L_x_62:
        /* <DEDUP_REMOVED lines=14> */
.L_x_101:


//--------------------- .text._Z21gpuTemplateFaceGeom2DIdEvPT_S1_S1_i --------------------------
	.section	.text._Z21gpuTemplateFaceGeom2DIdEvPT_S1_S1_i,"ax",@progbits
	.align	128
        .global         _Z21gpuTemplateFaceGeom2DIdEvPT_S1_S1_i
        .type           _Z21gpuTemplateFaceGeom2DIdEvPT_S1_S1_i,@function
        .size           _Z21gpuTemplateFaceGeom2DIdEvPT_S1_S1_i,(.L_x_103 - _Z21gpuTemplateFaceGeom2DIdEvPT_S1_S1_i)
        .other          _Z21gpuTemplateFaceGeom2DIdEvPT_S1_S1_i,@"STO_CUDA_ENTRY STV_DEFAULT"
_Z21gpuTemplateFaceGeom2DIdEvPT_S1_S1_i:
.text._Z21gpuTemplateFaceGeom2DIdEvPT_S1_S1_i:
        /* <DEDUP_REMOVED lines=15> */
.L_x_69:
[----:B---3--:R-:W-:-:S05]  /*00f0*/  IMAD.WIDE R16, R3, 0x8, R22 ;  /* 0x0000000803107825 */ /* 0x008fca00078e0216 */
[----:B--2---:R-:W2:Y:S01]  /*0100*/  LDG.E.64 R4, desc[UR6][R16.64] ;  /* 0x0000000610047981 */ /* 0x004ea2000c1e1b00 */
[----:B0-----:R-:W-:-:S05]  /*0110*/  IMAD.WIDE R6, R2, 0x8, R16 ;  /* 0x0000000802067825 */ /* 0x001fca00078e0210 */
[----:B------:R-:W3:Y:S01]  /*0120*/  LDG.E.64 R8, desc[UR6][R6.64] ;  /* 0x0000000606087981 */ /* 0x000ee2000c1e1b00 */
[----:B------:R-:W-:Y:S02]  /*0130*/  IMAD.MOV.U32 R12, RZ, RZ, 0x0 ;  /* 0x00000000ff0c7424 */ /* 0x000fe400078e00ff */
[----:B------:R-:W-:Y:S01]  /*0140*/  IMAD.MOV.U32 R13, RZ, RZ, 0x3fd80000 ;  /* 0x3fd80000ff0d7424 */ /* 0x000fe200078e00ff */
[----:B------:R-:W-:Y:S01]  /*0150*/  BSSY.RECONVERGENT B0, `(.L_x_63) ;  /* 0x0000018000007945 */ /* 0x000fe20003800200 */
[----:B---3--:R-:W-:-:S08]  /*0160*/  DMUL R8, R8, R8 ;  /* 0x0000000808087228 */ /* 0x008fd00000000000 */
[----:B--2---:R-:W-:-:S06]  /*0170*/  DFMA R4, R4, R4, R8 ;  /* 0x000000040404722b */ /* 0x004fcc0000000008 */
[----:B------:R-:W0:Y:S04]  /*0180*/  MUFU.RSQ64H R9, R5 ;  /* 0x0000000500097308 */ /* 0x000e280000001c00 */
[----:B------:R-:W-:-:S06]  /*0190*/  VIADD R8, R5, 0xfcb00000 ;  /* 0xfcb0000005087836 */ /* 0x000fcc0000000000 */
[----:B0-----:R-:W-:-:S08]  /*01a0*/  DMUL R10, R8, R8 ;  /* 0x00000008080a7228 */ /* 0x001fd00000000000 */
[----:B------:R-:W-:-:S08]  /*01b0*/  DFMA R10, R4, -R10, 1 ;  /* 0x3ff00000040a742b */ /* 0x000fd0000000080a */
[----:B------:R-:W-:Y:S02]  /*01c0*/  DFMA R12, R10, R12, 0.5 ;  /* 0x3fe000000a0c742b */ /* 0x000fe4000000000c */
[----:B------:R-:W-:-:S08]  /*01d0*/  DMUL R10, R8, R10 ;  /* 0x0000000a080a7228 */ /* 0x000fd00000000000 */
[----:B------:R-:W-:Y:S01]  /*01e0*/  DFMA R28, R12, R10, R8 ;  /* 0x0000000a0c1c722b */ /* 0x000fe20000000008 */
[----:B------:R-:W-:-:S07]  /*01f0*/  ISETP.GE.U32.AND P0, PT, R8, 0x7ca00000, PT ;  /* 0x7ca000000800780c */ /* 0x000fce0003f06070 */
[----:B------:R-:W-:Y:S02]  /*0200*/  DMUL R14, R4, R28 ;  /* 0x0000001c040e7228 */ /* 0x000fe40000000000 */
[----:B------:R-:W-:Y:S02]  /*0210*/  VIADD R27, R29, 0xfff00000 ;  /* 0xfff000001d1b7836 */ /* 0x000fe40000000000 */
[----:B------:R-:W-:-:S04]  /*0220*/  IMAD.MOV.U32 R26, RZ, RZ, R28 ;  /* 0x000000ffff1a7224 */ /* 0x000fc800078e001c */
[----:B------:R-:W-:Y:S01]  /*0230*/  DFMA R24, R14, -R14, R4 ;  /* 0x8000000e0e18722b */ /* 0x000fe20000000004 */
[--C-:B------:R-:W-:Y:S02]  /*0240*/  IMAD.MOV.U32 R13, RZ, RZ, R3.reuse ;  /* 0x000000ffff0d7224 */ /* 0x100fe400078e0003 */
[----:B------:R-:W-:-:S05]  /*0250*/  IMAD.IADD R3, R0, 0x1, R3 ;  /* 0x0000000100037824 */ /* 0x000fca00078e0203 */
[----:B------:R-:W-:Y:S01]  /*0260*/  DFMA R10, R24, R26, R14 ;  /* 0x0000001a180a722b */ /* 0x000fe2000000000e */
[----:B------:R-:W-:Y:S01]  /*0270*/  ISETP.GE.AND P1, PT, R3, R2, PT ;  /* 0x000000020300720c */ /* 0x000fe20003f26270 */
[----:B------:R-:W-:-:S12]  /*0280*/  @!P0 BRA `(.L_x_64) ;  /* 0x0000000000108947 */ /* 0x000fd80003800000 */
[----:B------:R-:W-:-:S07]  /*0290*/  MOV R10, 0x2b0 ;  /* 0x000002b0000a7802 */ /* 0x000fce0000000f00 */
[----:B-1--4-:R-:W-:Y:S05]  /*02a0*/  CALL.REL.NOINC `($__internal_7_$__cuda_sm20_dsqrt_rn_f64_mediumpath_v1) ;  /* 0x0000000800547944 */ /* 0x012fea0003c00000 */
[----:B------:R-:W-:Y:S02]  /*02b0*/  IMAD.MOV.U32 R10, RZ, RZ, R8 ;  /* 0x000000ffff0a7224 */ /* 0x000fe400078e0008 */
[----:B------:R-:W-:-:S07]  /*02c0*/  IMAD.MOV.U32 R11, RZ, RZ, R9 ;  /* 0x000000ffff0b7224 */ /* 0x000fce00078e0009 */
.L_x_64:
[----:B------:R-:W-:Y:S05]  /*02d0*/  BSYNC.RECONVERGENT B0 ;  /* 0x0000000000007941 */ /* 0x000fea0003800200 */
.L_x_63:
[----:B----4-:R-:W-:-:S05]  /*02e0*/  IMAD.WIDE R14, R13, 0x8, R20 ;  /* 0x000000080d0e7825 */ /* 0x010fca00078e0214 */
[----:B------:R0:W-:Y:S04]  /*02f0*/  STG.E.64 desc[UR6][R14.64], R10 ;  /* 0x0000000a0e007986 */ /* 0x0001e8000c101b06 */
[----:B------:R-:W2:Y:S01]  /*0300*/  LDG.E.64 R6, desc[UR6][R6.64] ;  /* 0x0000000606067981 */ /* 0x000ea2000c1e1b00 */
[----:B------:R-:W3:Y:S01]  /*0310*/  MUFU.RCP64H R5, R11 ;  /* 0x0000000b00057308 */ /* 0x000ee20000001800 */
[----:B------:R-:W-:Y:S01]  /*0320*/  IMAD.MOV.U32 R4, RZ, RZ, 0x1 ;  /* 0x00000001ff047424 */ /* 0x000fe200078e00ff */
[----:B------:R-:W-:Y:S05]  /*0330*/  BSSY.RECONVERGENT B0, `(.L_x_65) ;  /* 0x0000013000007945 */ /* 0x000fea0003800200 */
[----:B---3--:R-:W-:-:S08]  /*0340*/  DFMA R8, R4, -R10, 1 ;  /* 0x3ff000000408742b */ /* 0x008fd0000000080a */
        /* <DEDUP_REMOVED lines=11> */
[----:B------:R-:W-:Y:S01]  /*0400*/  MOV R8, R10 ;  /* 0x0000000a00087202 */ /* 0x000fe20000000f00 */
[----:B------:R-:W-:Y:S01]  /*0410*/  IMAD.MOV.U32 R9, RZ, RZ, R11 ;  /* 0x000000ffff097224 */ /* 0x000fe200078e000b */
[----:B------:R-:W-:-:S07]  /*0420*/  MOV R4, 0x440 ;  /* 0x0000044000047802 */ /* 0x000fce0000000f00 */
[----:B-1----:R-:W-:Y:S05]  /*0430*/  CALL.REL.NOINC `($__internal_6_$__cuda_sm20_div_rn_f64_full) ;  /* 0x0000000000887944 */ /* 0x002fea0003c00000 */
[----:B------:R-:W-:Y:S02]  /*0440*/  IMAD.MOV.U32 R4, RZ, RZ, R26 ;  /* 0x000000ffff047224 */ /* 0x000fe400078e001a */
[----:B------:R-:W-:-:S07]  /*0450*/  IMAD.MOV.U32 R5, RZ, RZ, R27 ;  /* 0x000000ffff057224 */ /* 0x000fce00078e001b */
.L_x_66:
[----:B------:R-:W-:Y:S05]  /*0460*/  BSYNC.RECONVERGENT B0 ;  /* 0x0000000000007941 */ /* 0x000fea0003800200 */
.L_x_65:
[----:B-1----:R-:W-:-:S05]  /*0470*/  IMAD.WIDE R12, R13, 0x8, R18 ;  /* 0x000000080d0c7825 */ /* 0x002fca00078e0212 */
[----:B------:R0:W-:Y:S04]  /*0480*/  STG.E.64 desc[UR6][R12.64], R4 ;  /* 0x000000040c007986 */ /* 0x0001e8000c101b06 */
[----:B------:R-:W2:Y:S04]  /*0490*/  LDG.E.64 R14, desc[UR6][R14.64] ;  /* 0x000000060e0e7981 */ /* 0x000ea8000c1e1b00 */
[----:B------:R-:W3:Y:S01]  /*04a0*/  LDG.E.64 R16, desc[UR6][R16.64] ;  /* 0x0000000610107981 */ /* 0x000ee2000c1e1b00 */
[----:B------:R-:W-:Y:S01]  /*04b0*/  IMAD.MOV.U32 R6, RZ, RZ, 0x1 ;  /* 0x00000001ff067424 */ /* 0x000fe200078e00ff */
[----:B------:R-:W-:Y:S01]  /*04c0*/  BSSY.RECONVERGENT B0, `(.L_x_67) ;  /* 0x0000015000007945 */ /* 0x000fe20003800200 */
[----:B--2---:R-:W1:Y:S04]  /*04d0*/  MUFU.RCP64H R7, R15 ;  /* 0x0000000f00077308 */ /* 0x004e680000001800 */
[----:B-1----:R-:W-:-:S08]  /*04e0*/  DFMA R8, -R14, R6, 1 ;  /* 0x3ff000000e08742b */ /* 0x002fd00000000106 */
[----:B------:R-:W-:-:S08]  /*04f0*/  DFMA R8, R8, R8, R8 ;  /* 0x000000080808722b */ /* 0x000fd00000000008 */
[----:B------:R-:W-:-:S08]  /*0500*/  DFMA R8, R6, R8, R6 ;  /* 0x000000080608722b */ /* 0x000fd00000000006 */
[----:B------:R-:W-:-:S08]  /*0510*/  DFMA R6, -R14, R8, 1 ;  /* 0x3ff000000e06742b */ /* 0x000fd00000000108 */
[----:B------:R-:W-:-:S08]  /*0520*/  DFMA R6, R8, R6, R8 ;  /* 0x000000060806722b */ /* 0x000fd00000000008 */
[----:B---3--:R-:W-:-:S08]  /*0530*/  DMUL R8, R16, -R6 ;  /* 0x8000000610087228 */ /* 0x008fd00000000000 */
[----:B0-----:R-:W-:-:S08]  /*0540*/  DFMA R4, -R14, R8, -R16 ;  /* 0x000000080e04722b */ /* 0x001fd00000000910 */
[----:B------:R-:W-:Y:S02]  /*0550*/  DFMA R4, R6, R4, R8 ;  /* 0x000000040604722b */ /* 0x000fe40000000008 */
[----:B------:R-:W-:-:S08]  /*0560*/  DADD R6, -RZ, -R16 ;  /* 0x00000000ff067229 */ /* 0x000fd00000000910 */
[----:B------:R-:W-:Y:S02]  /*0570*/  FFMA R8, RZ, R15, R5 ;  /* 0x0000000fff087223 */ /* 0x000fe40000000005 */
[----:B------:R-:W-:-:S03]  /*0580*/  FSETP.GEU.AND P2, PT, |R7|, 6.5827683646048100446e-37, PT ;  /* 0x036000000700780b */ /* 0x000fc60003f4e200 */
[----:B------:R-:W-:-:S13]  /*0590*/  FSETP.GT.AND P0, PT, |R8|, 1.469367938527859385e-39, PT ;  /* 0x001000000800780b */ /* 0x000fda0003f04200 */
[----:B------:R-:W-:Y:S05]  /*05a0*/  @P0 BRA P2, `(.L_x_68) ;  /* 0x0000000000180947 */ /* 0x000fea0001000000 */
[----:B------:R-:W-:Y:S01]  /*05b0*/  IMAD.MOV.U32 R8, RZ, RZ, R14 ;  /* 0x000000ffff087224 */ /* 0x000fe200078e000e */
[----:B------:R-:W-:Y:S01]  /*05c0*/  MOV R4, 0x5f0 ;  /* 0x000005f000047802 */ /* 0x000fe20000000f00 */
[----:B------:R-:W-:-:S07]  /*05d0*/  IMAD.MOV.U32 R9, RZ, RZ, R15 ;  /* 0x000000ffff097224 */ /* 0x000fce00078e000f */
[----:B------:R-:W-:Y:S05]  /*05e0*/  CALL.REL.NOINC `($__internal_6_$__cuda_sm20_div_rn_f64_full) ;  /* 0x00000000001c7944 */ /* 0x000fea0003c00000 */
[----:B------:R-:W-:Y:S02]  /*05f0*/  IMAD.MOV.U32 R4, RZ, RZ, R26 ;  /* 0x000000ffff047224 */ /* 0x000fe400078e001a */
[----:B------:R-:W-:-:S07]  /*0600*/  IMAD.MOV.U32 R5, RZ, RZ, R27 ;  /* 0x000000ffff057224 */ /* 0x000fce00078e001b */
.L_x_68:
[----:B------:R-:W-:Y:S05]  /*0610*/  BSYNC.RECONVERGENT B0 ;  /* 0x0000000000007941 */ /* 0x000fea0003800200 */
.L_x_67:
[----:B------:R-:W-:-:S05]  /*0620*/  IMAD.WIDE R12, R2, 0x8, R12 ;  /* 0x00000008020c7825 */ /* 0x000fca00078e020c */
[----:B------:R2:W-:Y:S01]  /*0630*/  STG.E.64 desc[UR6][R12.64], R4 ;  /* 0x000000040c007986 */ /* 0x0005e2000c101b06 */
[----:B------:R-:W-:Y:S05]  /*0640*/  @!P1 BRA `(.L_x_69) ;  /* 0xfffffff800a89947 */ /* 0x000fea000383ffff */
[----:B------:R-:W-:Y:S05]  /*0650*/  EXIT ;  /* 0x000000000000794d */ /* 0x000fea0003800000 */
        .weak           $__internal_6_$__cuda_sm20_div_rn_f64_full
        .type           $__internal_6_$__cuda_sm20_div_rn_f64_full,@function
        .size           $__internal_6_$__cuda_sm20_div_rn_f64_full,($__internal_7_$__cuda_sm20_dsqrt_rn_f64_mediumpath_v1 - $__internal_6_$__cuda_sm20_div_rn_f64_full)
$__internal_6_$__cuda_sm20_div_rn_f64_full:
[C---:B------:R-:W-:Y:S01]  /*0660*/  FSETP.GEU.AND P0, PT, |R9|.reuse, 1.469367938527859385e-39, PT ;  /* 0x001000000900780b */ /* 0x040fe20003f0e200 */
[----:B------:R-:W-:Y:S01]  /*0670*/  IMAD.MOV.U32 R24, RZ, RZ, 0x1 ;  /* 0x00000001ff187424 */ /* 0x000fe200078e00ff */
[----:B------:R-:W-:Y:S01]  /*0680*/  LOP3.LUT R10, R9, 0x800fffff, RZ, 0xc0, !PT ;  /* 0x800fffff090a7812 */ /* 0x000fe200078ec0ff */
[----:B------:R-:W-:Y:S01]  /*0690*/  IMAD.MOV.U32 R32, RZ, RZ, 0x1ca00000 ;  /* 0x1ca00000ff207424 */ /* 0x000fe200078e00ff */
[C---:B------:R-:W-:Y:S01]  /*06a0*/  FSETP.GEU.AND P3, PT, |R7|.reuse, 1.469367938527859385e-39, PT ;  /* 0x001000000700780b */ /* 0x040fe20003f6e200 */
[----:B------:R-:W-:Y:S01]  /*06b0*/  BSSY.RECONVERGENT B1, `(.L_x_70) ;  /* 0x0000052000017945 */ /* 0x000fe20003800200 */
[----:B------:R-:W-:Y:S02]  /*06c0*/  LOP3.LUT R11, R10, 0x3ff00000, RZ, 0xfc, !PT ;  /* 0x3ff000000a0b7812 */ /* 0x000fe400078efcff */
[----:B------:R-:W-:Y:S02]  /*06d0*/  MOV R10, R8 ;  /* 0x00000008000a7202 */ /* 0x000fe40000000f00 */
[----:B------:R-:W-:-:S02]  /*06e0*/  LOP3.LUT R5, R7, 0x7ff00000, RZ, 0xc0, !PT ;  /* 0x7ff0000007057812 */ /* 0x000fc400078ec0ff */
[----:B------:R-:W-:Y:S01]  /*06f0*/  LOP3.LUT R34, R9, 0x7ff00000, RZ, 0xc0, !PT ;  /* 0x7ff0000009227812 */ /* 0x000fe200078ec0ff */
[----:B------:R-:W-:Y:S02]  /*0700*/  @!P0 DMUL R10, R8, 8.98846567431157953865e+307 ;  /* 0x7fe00000080a8828 */ /* 0x000fe40000000000 */
[----:B------:R-:W-:Y:S01]  /*0710*/  IMAD.MOV.U32 R33, RZ, RZ, R5 ;  /* 0x000000ffff217224 */ /* 0x000fe200078e0005 */
[----:B------:R-:W-:Y:S02]  /*0720*/  ISETP.GE.U32.AND P2, PT, R5, R34, PT ;  /* 0x000000220500720c */ /* 0x000fe40003f46070 */
[----:B------:R-:W-:Y:S01]  /*0730*/  @!P3 LOP3.LUT R28, R9, 0x7ff00000, RZ, 0xc0, !PT ;  /* 0x7ff00000091cb812 */ /* 0x000fe200078ec0ff */
[----:B------:R-:W0:Y:S03]  /*0740*/  MUFU.RCP64H R25, R11 ;  /* 0x0000000b00197308 */ /* 0x000e260000001800 */
[----:B------:R-:W-:Y:S01]  /*0750*/  @!P3 ISETP.GE.U32.AND P4, PT, R5, R28, PT ;  /* 0x0000001c0500b20c */ /* 0x000fe20003f86070 */
[----:B------:R-:W-:Y:S01]  /*0760*/  @!P3 IMAD.MOV.U32 R28, RZ, RZ, RZ ;  /* 0x000000ffff1cb224 */ /* 0x000fe200078e00ff */
[----:B------:R-:W-:-:S02]  /*0770*/  @!P0 LOP3.LUT R34, R11, 0x7ff00000, RZ, 0xc0, !PT ;  /* 0x7ff000000b228812 */ /* 0x000fc400078ec0ff */
[----:B------:R-:W-:-:S03]  /*0780*/  @!P3 SEL R29, R32, 0x63400000, !P4 ;  /* 0x63400000201db807 */ /* 0x000fc60006000000 */
[----:B------:R-:W-:Y:S01]  /*0790*/  VIADD R35, R34, 0xffffffff ;  /* 0xffffffff22237836 */ /* 0x000fe20000000000 */
[----:B------:R-:W-:-:S04]  /*07a0*/  @!P3 LOP3.LUT R29, R29, 0x80000000, R7, 0xf8, !PT ;  /* 0x800000001d1db812 */ /* 0x000fc800078ef807 */
[----:B------:R-:W-:Y:S01]  /*07b0*/  @!P3 LOP3.LUT R29, R29, 0x100000, RZ, 0xfc, !PT ;  /* 0x001000001d1db812 */ /* 0x000fe200078efcff */
        /* <DEDUP_REMOVED lines=10> */
[----:B------:R-:W-:Y:S02]  /*0860*/  DMUL R26, R30, R24 ;  /* 0x000000181e1a7228 */ /* 0x000fe40000000000 */
[----:B------:R-:W-:-:S05]  /*0870*/  VIADD R28, R33, 0xffffffff ;  /* 0xffffffff211c7836 */ /* 0x000fca0000000000 */
[----:B------:R-:W-:Y:S01]  /*0880*/  ISETP.GT.U32.AND P0, PT, R28, 0x7feffffe, PT ;  /* 0x7feffffe1c00780c */ /* 0x000fe20003f04070 */
        /* <DEDUP_REMOVED lines=10> */
[----:B------:R-:W-:-:S05]  /*0930*/  IMAD.IADD R5, R5, 0x1, -R32 ;  /* 0x0000000105057824 */ /* 0x000fca00078e0a20 */
[----:B------:R-:W-:-:S06]  /*0940*/  IADD3 R7, PT, PT, R5, 0x7fe00000, RZ ;  /* 0x7fe0000005077810 */ /* 0x000fcc0007ffe0ff */
        /* <DEDUP_REMOVED lines=9> */
[----:B------:R-:W-:Y:S01]  /*09e0*/  IMAD.MOV R7, RZ, RZ, -R5 ;  /* 0x000000ffff077224 */ /* 0x000fe200078e0a05 */
[----:B------:R-:W-:Y:S01]  /*09f0*/  DMUL.RP R8, R28, R8 ;  /* 0x000000081c087228 */ /* 0x000fe20000008000 */
[----:B------:R-:W-:Y:S01]  /*0a00*/  IMAD.MOV.U32 R6, RZ, RZ, RZ ;  /* 0x000000ffff067224 */ /* 0x000fe200078e00ff */
[----:B------:R-:W-:-:S05]  /*0a10*/  IADD3 R5, PT, PT, -R5, -0x43300000, RZ ;  /* 0xbcd0000005057810 */ /* 0x000fca0007ffe1ff */
[----:B------:R-:W-:-:S03]  /*0a20*/  DFMA R6, R26, -R6, R28 ;  /* 0x800000061a06722b */ /* 0x000fc6000000001c */
[----:B------:R-:W-:-:S07]  /*0a30*/  LOP3.LUT R25, R9, R25, RZ, 0x3c, !PT ;  /* 0x0000001909197212 */ /* 0x000fce00078e3cff */
[----:B------:R-:W-:-:S04]  /*0a40*/  FSETP.NEU.AND P0, PT, |R7|, R5, PT ;  /* 0x000000050700720b */ /* 0x000fc80003f0d200 */
[----:B------:R-:W-:Y:S02]  /*0a50*/  FSEL R26, R8, R26, !P0 ;  /* 0x0000001a081a7208 */ /* 0x000fe40004000000 */
[----:B------:R-:W-:Y:S01]  /*0a60*/  FSEL R27, R25, R27, !P0 ;  /* 0x0000001b191b7208 */ /* 0x000fe20004000000 */
[----:B------:R-:W-:Y:S06]  /*0a70*/  BRA `(.L_x_72) ;  /* 0x0000000000547947 */ /* 0x000fec0003800000 */
.L_x_71:
        /* <DEDUP_REMOVED lines=16> */
.L_x_74:
[----:B------:R-:W-:Y:S01]  /*0b80*/  LOP3.LUT R27, R9, 0x80000, RZ, 0xfc, !PT ;  /* 0x00080000091b7812 */ /* 0x000fe200078efcff */
[----:B------:R-:W-:Y:S01]  /*0b90*/  IMAD.MOV.U32 R26, RZ, RZ, R8 ;  /* 0x000000ffff1a7224 */ /* 0x000fe200078e0008 */
[----:B------:R-:W-:Y:S06]  /*0ba0*/  BRA `(.L_x_72) ;  /* 0x0000000000087947 */ /* 0x000fec0003800000 */
.L_x_73:
[----:B------:R-:W-:Y:S01]  /*0bb0*/  LOP3.LUT R27, R7, 0x80000, RZ, 0xfc, !PT ;  /* 0x00080000071b7812 */ /* 0x000fe200078efcff */
[----:B------:R-:W-:-:S07]  /*0bc0*/  IMAD.MOV.U32 R26, RZ, RZ, R6 ;  /* 0x000000ffff1a7224 */ /* 0x000fce00078e0006 */
.L_x_72:
[----:B------:R-:W-:Y:S05]  /*0bd0*/  BSYNC.RECONVERGENT B1 ;  /* 0x0000000000017941 */ /* 0x000fea0003800200 */
.L_x_70:
[----:B------:R-:W-:-:S04]  /*0be0*/  IMAD.MOV.U32 R5, RZ, RZ, 0x0 ;  /* 0x00000000ff057424 */ /* 0x000fc800078e00ff */
[----:B------:R-:W-:Y:S05]  /*0bf0*/  RET.REL.NODEC R4 `(_Z21gpuTemplateFaceGeom2DIdEvPT_S1_S1_i) ;  /* 0xfffffff404007950 */ /* 0x000fea0003c3ffff */
        .weak           $__internal_7_$__cuda_sm20_dsqrt_rn_f64_mediumpath_v1
        .type           $__internal_7_$__cuda_sm20_dsqrt_rn_f64_mediumpath_v1,@function
        .size           $__internal_7_$__cuda_sm20_dsqrt_rn_f64_mediumpath_v1,(.L_x_103 - $__internal_7_$__cuda_sm20_dsqrt_rn_f64_mediumpath_v1)
$__internal_7_$__cuda_sm20_dsqrt_rn_f64_mediumpath_v1:
[----:B------:R-:W-:Y:S01]  /*0c00*/  ISETP.GE.U32.AND P0, PT, R8, -0x3400000, PT ;  /* 0xfcc000000800780c */ /* 0x000fe20003f06070 */
[----:B------:R-:W-:Y:S01]  /*0c10*/  BSSY.RECONVERGENT B1, `(.L_x_75) ;  /* 0x0000026000017945 */ /* 0x000fe20003800200 */
[----:B------:R-:W-:Y:S02]  /*0c20*/  IMAD.MOV.U32 R26, RZ, RZ, R28 ;  /* 0x000000ffff1a7224 */ /* 0x000fe400078e001c */
[----:B------:R-:W-:Y:S02]  /*0c30*/  IMAD.MOV.U32 R8, RZ, RZ, R24 ;  /* 0x000000ffff087224 */ /* 0x000fe400078e0018 */
[----:B------:R-:W-:-:S07]  /*0c40*/  IMAD.MOV.U32 R9, RZ, RZ, R25 ;  /* 0x000000ffff097224 */ /* 0x000fce00078e0019 */
        /* <DEDUP_REMOVED lines=9> */
.L_x_76:
[----:B------:R-:W-:-:S14]  /*0ce0*/  DSETP.NE.AND P0, PT, R4, RZ, PT ;  /* 0x000000ff0400722a */ /* 0x000fdc0003f05000 */
[----:B------:R-:W-:Y:S05]  /*0cf0*/  @!P0 BRA `(.L_x_78) ;  /* 0x0000000000588947 */ /* 0x000fea0003800000 */
[----:B------:R-:W-:-:S13]  /*0d00*/  ISETP.GE.AND P0, PT, R5, RZ, PT ;  /* 0x000000ff0500720c */ /* 0x000fda0003f06270 */
[----:B------:R-:W-:Y:S01]  /*0d10*/  @!P0 IMAD.MOV.U32 R8, RZ, RZ, 0x0 ;  /* 0x00000000ff088424 */ /* 0x000fe200078e00ff */
[----:B------:R-:W-:Y:S01]  /*0d20*/  @!P0 MOV R9, 0xfff80000 ;  /* 0xfff8000000098802 */ /* 0x000fe20000000f00 */
[----:B------:R-:W-:Y:S06]  /*0d30*/  @!P0 BRA `(.L_x_77) ;  /* 0x00000000004c8947 */ /* 0x000fec0003800000 */
[----:B------:R-:W-:-:S13]  /*0d40*/  ISETP.GT.AND P0, PT, R5, 0x7fefffff, PT ;  /* 0x7fefffff0500780c */ /* 0x000fda0003f04270 */
[----:B------:R-:W-:Y:S05]  /*0d50*/  @P0 BRA `(.L_x_78) ;  /* 0x0000000000400947 */ /* 0x000fea0003800000 */
[----:B------:R-:W-:Y:S01]  /*0d60*/  DMUL R4, R4, 8.11296384146066816958e+31 ;  /* 0x4690000004047828 */ /* 0x000fe20000000000 */
[----:B------:R-:W-:Y:S02]  /*0d70*/  IMAD.MOV.U32 R8, RZ, RZ, RZ ;  /* 0x000000ffff087224 */ /* 0x000fe400078e00ff */
[----:B------:R-:W-:Y:S02]  /*0d80*/  IMAD.MOV.U32 R24, RZ, RZ, 0x0 ;  /* 0x00000000ff187424 */ /* 0x000fe400078e00ff */
[----:B------:R-:W-:Y:S01]  /*0d90*/  IMAD.MOV.U32 R25, RZ, RZ, 0x3fd80000 ;  /* 0x3fd80000ff197424 */ /* 0x000fe200078e00ff */
        /* <DEDUP_REMOVED lines=12> */
.L_x_78:
[----:B------:R-:W-:-:S11]  /*0e60*/  DADD R8, R4, R4 ;  /* 0x0000000004087229 */ /* 0x000fd60000000004 */
.L_x_77:
[----:B------:R-:W-:Y:S05]  /*0e70*/  BSYNC.RECONVERGENT B1 ;  /* 0x0000000000017941 */ /* 0x000fea0003800200 */
.L_x_75:
[----:B------:R-:W-:-:S04]  /*0e80*/  IMAD.MOV.U32 R11, RZ, RZ, 0x0 ;  /* 0x00000000ff0b7424 */ /* 0x000fc800078e00ff */
[----:B------:R-:W-:Y:S05]  /*0e90*/  RET.REL.NODEC R10 `(_Z21gpuTemplateFaceGeom2DIdEvPT_S1_S1_i) ;  /* 0xfffffff00a587950 */ /* 0x000fea0003c3ffff */
.L_x_79:
        /* <DEDUP_REMOVED lines=14> */
.L_x_103:


//--------------------- .text._Z21gpuTemplateFaceGeom1DIfEvPT_S1_S1_i --------------------------
	.section	.text._Z21gpuTemplateFaceGeom1DIfEvPT_S1_S1_i,"ax",@progbits
	.align	128
        .global         _Z21gpuTemplateFaceGeom1DIfEvPT_S1_S1_i
        .type           _Z21gpuTemplateFaceGeom1DIfEvPT_S1_S1_i,@function
        .size           _Z21gpuTemplateFaceGeom1DIfEvPT_S1_S1_i,(.L_x_108 - _Z21gpuTemplateFaceGeom1DIfEvPT_S1_S1_i)
        .other          _Z21gpuTemplateFaceGeom1DIfEvPT_S1_S1_i,@"STO_CUDA_ENTRY STV_DEFAULT"
_Z21gpuTemplateFaceGeom1DIfEvPT_S1_S1_i:
.text._Z21gpuTemplateFaceGeom1DIfEvPT_S1_S1_i:
        /* <DEDUP_REMOVED lines=8> */
[----:B------:R-:W0:Y:S01]  /*0080*/  LDC.64 R6, c[0x0][0x380] ;  /* 0x0000e000ff067b82 */ /* 0x000e220000000a00 */
[----:B------:R-:W1:Y:S01]  /*0090*/  LDCU UR4, c[0x0][0x370] ;  /* 0x00006e00ff0477ac */ /* 0x000e620008000800 */
[----:B------:R-:W-:Y:S01]  /*00a0*/  HFMA2 R13, -RZ, RZ, 1.875, 0 ;  /* 0x3f800000ff0d7431 */ /* 0x000fe200000001ff */
[----:B------:R-:W-:Y:S01]  /*00b0*/  MOV R15, 0xbf800000 ;  /* 0xbf800000000f7802 */ /* 0x000fe20000000f00 */
[----:B------:R-:W2:Y:S04]  /*00c0*/  LDCU.64 UR6, c[0x0][0x358] ;  /* 0x00006b00ff0677ac */ /* 0x000ea80008000a00 */
[----:B------:R-:W3:Y:S01]  /*00d0*/  LDC.64 R8, c[0x0][0x388] ;  /* 0x0000e200ff087b82 */ /* 0x000ee20000000a00 */
[----:B-1----:R-:W-:-:S07]  /*00e0*/  IMAD R11, R11, UR4, RZ ;  /* 0x000000040b0b7c24 */ /* 0x002fce000f8e02ff */
.L_x_80:
[----:B0-----:R-:W-:-:S04]  /*00f0*/  IMAD.WIDE R2, R0, 0x4, R6 ;  /* 0x0000000400027825 */ /* 0x001fc800078e0206 */
[----:B---3--:R-:W-:Y:S01]  /*0100*/  IMAD.WIDE R4, R0, 0x4, R8 ;  /* 0x0000000400047825 */ /* 0x008fe200078e0208 */
[----:B--2---:R1:W-:Y:S01]  /*0110*/  STG.E desc[UR6][R2.64], R13 ;  /* 0x0000000d02007986 */ /* 0x0043e2000c101906 */
[----:B------:R-:W-:-:S03]  /*0120*/  IADD3 R0, PT, PT, R11, R0, RZ ;  /* 0x000000000b007210 */ /* 0x000fc60007ffe0ff */
[----:B------:R1:W-:Y:S01]  /*0130*/  STG.E desc[UR6][R4.64], R15 ;  /* 0x0000000f04007986 */ /* 0x0003e2000c101906 */
[----:B------:R-:W-:-:S13]  /*0140*/  ISETP.GE.AND P0, PT, R0, UR5, PT ;  /* 0x0000000500007c0c */ /* 0x000fda000bf06270 */
[----:B-1----:R-:W-:Y:S05]  /*0150*/  @!P0 BRA `(.L_x_80) ;  /* 0xfffffffc00e48947 */ /* 0x002fea000383ffff */
[----:B------:R-:W-:Y:S05]  /*0160*/  EXIT ;  /* 0x000000000000794d */ /* 0x000fea0003800000 */
.L_x_81:
        /* <DEDUP_REMOVED lines=9> */
.L_x_108:


//--------------------- .text._Z21gpuTemplateFaceGeom1DIdEvPT_S1_S1_i --------------------------
	.section	.text._Z21gpuTemplateFaceGeom1DIdEvPT_S1_S1_i,"ax",@progbits
	.align	128
        .global         _Z21gpuTemplateFaceGeom1DIdEvPT_S1_S1_i
        .type           _Z21gpuTemplateFaceGeom1DIdEvPT_S1_S1_i,@function
        .size           _Z21gpuTemplateFaceGeom1DIdEvPT_S1_S1_i,(.L_x_109 - _Z21gpuTemplateFaceGeom1DIdEvPT_S1_S1_i)
        .other          _Z21gpuTemplateFaceGeom1DIdEvPT_S1_S1_i,@"STO_CUDA_ENTRY STV_DEFAULT"
_Z21gpuTemplateFaceGeom1DIdEvPT_S1_S1_i:
.text._Z21gpuTemplateFaceGeom1DIdEvPT_S1_S1_i:
        /* <DEDUP_REMOVED lines=10> */
[----:B------:R-:W2:Y:S06]  /*00a0*/  LDCU.64 UR6, c[0x0][0x358] ;  /* 0x00006b00ff0677ac */ /* 0x000eac0008000a00 */
[----:B------:R-:W3:Y:S01]  /*00b0*/  LDC.64 R10, c[0x0][0x388] ;  /* 0x0000e200ff0a7b82 */ /* 0x000ee20000000a00 */
[----:B-1----:R-:W-:-:S07]  /*00c0*/  IMAD R15, R15, UR4, RZ ;  /* 0x000000040f0f7c24 */ /* 0x002fce000f8e02ff */
.L_x_82:
[----:B------:R-:W-:Y:S02]  /*00d0*/  HFMA2 R8, -RZ, RZ, 0, 0 ;  /* 0x00000000ff087431 */ /* 0x000fe400000001ff */
[----:B0-----:R-:W-:-:S04]  /*00e0*/  IMAD.WIDE R2, R0, 0x8, R6 ;  /* 0x0000000800027825 */ /* 0x001fc800078e0206 */
[----:B------:R-:W-:Y:S01]  /*00f0*/  HFMA2 R12, -RZ, RZ, 0, 0 ;  /* 0x00000000ff0c7431 */ /* 0x000fe200000001ff */
[----:B------:R-:W-:Y:S01]  /*0100*/  MOV R9, 0x3ff00000 ;  /* 0x3ff0000000097802 */ /* 0x000fe20000000f00 */
[----:B---3--:R-:W-:Y:S01]  /*0110*/  IMAD.WIDE R4, R0, 0x8, R10 ;  /* 0x0000000800047825 */ /* 0x008fe200078e020a */
[----:B------:R-:W-:-:S03]  /*0120*/  MOV R13, 0xbff00000 ;  /* 0xbff00000000d7802 */ /* 0x000fc60000000f00 */
[----:B--2---:R1:W-:Y:S01]  /*0130*/  STG.E.64 desc[UR6][R2.64], R8 ;  /* 0x0000000802007986 */ /* 0x0043e2000c101b06 */
[----:B------:R-:W-:-:S03]  /*0140*/  IADD3 R0, PT, PT, R15, R0, RZ ;  /* 0x000000000f007210 */ /* 0x000fc60007ffe0ff */
[----:B------:R1:W-:Y:S01]  /*0150*/  STG.E.64 desc[UR6][R4.64], R12 ;  /* 0x0000000c04007986 */ /* 0x0003e2000c101b06 */
[----:B------:R-:W-:-:S13]  /*0160*/  ISETP.GE.AND P0, PT, R0, UR5, PT ;  /* 0x0000000500007c0c */ /* 0x000fda000bf06270 */
[----:B-1----:R-:W-:Y:S05]  /*0170*/  @!P0 BRA `(.L_x_82) ;  /* 0xfffffffc00d48947 */ /* 0x002fea000383ffff */
[----:B------:R-:W-:Y:S05]  /*0180*/  EXIT ;  /* 0x000000000000794d */ /* 0x000fea0003800000 */
.L_x_83:
        /* <DEDUP_REMOVED lines=15> */
.L_x_109:


//--------------------- .text._Z21gpuTemplateElemGeom3DIfEvPT_S1_S1_S1_S1_S1_S1_S1_S1_S1_S1_S1_S1_S1_S1_S1_S1_S1_S1_i --------------------------
	.section	.text._Z21gpuTemplateElemGeom3DIfEvPT_S1_S1_S1_S1_S1_S1_S1_S1_S1_S1_S1_S1_S1_S1_S1_S1_S1_S1_i,"ax",@progbits
	.align	128
        .global         _Z21gpuTemplateElemGeom3DIfEvPT_S1_S1_S1_S1_S1_S1_S1_S1_S1_S1_S1_S1_S1_S1_S1_S1_S1_S1_i
        .type           _Z21gpuTemplateElemGeom3DIfEvPT_S1_S1_S1_S1_S1_S1_S1_S1_S1_S1_S1_S1_S1_S1_S1_S1_S1_S1_i,@function
        .size           _Z21gpuTemplateElemGeom3DIfEvPT_S1_S1_S1_S1_S1_S1_S1_S1_S1_S1_S1_S1_S1_S1_S1_S1_S1_S1_i,(.L_x_110 - _Z21gpuTemplateElemGeom3DIfEvPT_S1_S1_S1_S1_S1_S1_S1_S1_S1_S1_S1_S1_S1_S1_S1_S1_S1_S1_i)
        .other          _Z21gpuTemplateElemGeom3DIfEvPT_S1_S1_S1_S1_S1_S1_S1_S1_S1_S1_S1_S1_S1_S1_S1_S1_S1_S1_i,@"STO_CUDA_ENTRY STV_DEFAULT"
_Z21gpuTemplateElemGeom3DIfEvPT_S1_S1_S1_S1_S1_S1_S1_S1_S1_S1_S1_S1_S1_S1_S1_S1_S1_S1_i:
.text._Z21gpuTemplateElemGeom3DIfEvPT_S1_S1_S1_S1_S1_S1_S1_S1_S1_S1_S1_S1_S1_S1_S1_S1_S1_S1_i:
        /* <DEDUP_REMOVED lines=8> */
[----:B------:R-:W0:Y:S01]  /*0080*/  LDCU UR4, c[0x0][0x370] ;  /* 0x00006e00ff0477ac */ /* 0x000e220008000800 */
[----:B------:R-:W1:Y:S01]  /*0090*/  LDCU.64 UR6, c[0x0][0x358] ;  /* 0x00006b00ff0677ac */ /* 0x000e620008000a00 */
[----:B0-----:R-:W-:-:S07]  /*00a0*/  IMAD R0, R0, UR4, RZ ;  /* 0x0000000400007c24 */ /* 0x001fce000f8e02ff */
.L_x_84:
[----:B------:R-:W0:Y:S08]  /*00b0*/  LDC.64 R2, c[0x0][0x3d0] ;  /* 0x0000f400ff027b82 */ /* 0x000e300000000a00 */
[----:B--2---:R-:W2:Y:S08]  /*00c0*/  LDC.64 R8, c[0x0][0x408] ;  /* 0x00010200ff087b82 */ /* 0x004eb00000000a00 */
[----:B------:R-:W3:Y:S08]  /*00d0*/  LDC.64 R4, c[0x0][0x3f0] ;  /* 0x0000fc00ff047b82 */ /* 0x000ef00000000a00 */
[----:B------:R-:W4:Y:S01]  /*00e0*/  LDC.64 R6, c[0x0][0x3f8] ;  /* 0x0000fe00ff067b82 */ /* 0x000f220000000a00 */
[----:B0-----:R-:W-:-:S05]  /*00f0*/  IMAD.WIDE R2, R19, 0x4, R2 ;  /* 0x0000000413027825 */ /* 0x001fca00078e0202 */
[----:B-1----:R-:W5:Y:S02]  /*0100*/  LDG.E R23, desc[UR6][R2.64] ;  /* 0x0000000602177981 */ /* 0x002f64000c1e1900 */
[----:B------:R-:W0:Y:S01]  /*0110*/  LDC.64 R10, c[0x0][0x410] ;  /* 0x00010400ff0a7b82 */ /* 0x000e220000000a00 */
[----:B--2---:R-:W-:-:S05]  /*0120*/  IMAD.WIDE R8, R19, 0x4, R8 ;  /* 0x0000000413087825 */ /* 0x004fca00078e0208 */
[----:B------:R-:W5:Y:S01]  /*0130*/  LDG.E R22, desc[UR6][R8.64] ;  /* 0x0000000608167981 */ /* 0x000f62000c1e1900 */
[C---:B---3--:R-:W-:Y:S01]  /*0140*/  IMAD.WIDE R4, R19.reuse, 0x4, R4 ;  /* 0x0000000413047825 */ /* 0x048fe200078e0204 */
[----:B------:R-:W1:Y:S04]  /*0150*/  LDC.64 R12, c[0x0][0x3e8] ;  /* 0x0000fa00ff0c7b82 */ /* 0x000e680000000a00 */
[----:B------:R-:W2:Y:S01]  /*0160*/  LDG.E R18, desc[UR6][R4.64] ;  /* 0x0000000604127981 */ /* 0x000ea2000c1e1900 */
[----:B----4-:R-:W-:-:S03]  /*0170*/  IMAD.WIDE R6, R19, 0x4, R6 ;  /* 0x0000000413067825 */ /* 0x010fc600078e0206 */
[----:B------:R-:W3:Y:S02]  /*0180*/  LDC.64 R16, c[0x0][0x3e0] ;  /* 0x0000f800ff107b82 */ /* 0x000ee40000000a00 */
[----:B------:R-:W4:Y:S01]  /*0190*/  LDG.E R20, desc[UR6][R6.64] ;  /* 0x0000000606147981 */ /* 0x000f22000c1e1900 */
[----:B0-----:R-:W-:-:S05]  /*01a0*/  IMAD.WIDE R10, R19, 0x4, R10 ;  /* 0x00000004130a7825 */ /* 0x001fca00078e020a */
[----:B------:R-:W0:Y:S01]  /*01b0*/  LDC.64 R14, c[0x0][0x3d8] ;  /* 0x0000f600ff0e7b82 */ /* 0x000e220000000a00 */
[----:B------:R-:W4:Y:S01]  /*01c0*/  LDG.E R21, desc[UR6][R10.64] ;  /* 0x000000060a157981 */ /* 0x000f22000c1e1900 */
[----:B-1----:R-:W-:-:S04]  /*01d0*/  IMAD.WIDE R12, R19, 0x4, R12 ;  /* 0x00000004130c7825 */ /* 0x002fc800078e020c */
[----:B---3--:R-:W-:-:S04]  /*01e0*/  IMAD.WIDE R16, R19, 0x4, R16 ;  /* 0x0000000413107825 */ /* 0x008fc800078e0210 */
[----:B0-----:R-:W-:-:S04]  /*01f0*/  IMAD.WIDE R14, R19, 0x4, R14 ;  /* 0x00000004130e7825 */ /* 0x001fc800078e020e */
[C---:B-----5:R-:W-:Y:S01]  /*0200*/  FMUL R25, R23.reuse, R22 ;  /* 0x0000001617197220 */ /* 0x060fe20000400000 */
[----:B--2---:R-:W-:Y:S02]  /*0210*/  FMUL R24, R23, R18 ;  /* 0x0000001217187220 */ /* 0x004fe40000400000 */
[----:B------:R-:W2:Y:S01]  /*0220*/  LDG.E R23, desc[UR6][R12.64] ;  /* 0x000000060c177981 */ /* 0x000ea2000c1e1900 */
[----:B----4-:R-:W-:-:S04]  /*0230*/  FMUL R25, R25, R20 ;  /* 0x0000001419197220 */ /* 0x010fc80000400000 */
[----:B------:R-:W-:Y:S02]  /*0240*/  FFMA R27, R24, R21, -R25 ;  /* 0x00000015181b7223 */ /* 0x000fe40000000819 */
[----:B------:R-:W3:Y:S04]  /*0250*/  LDG.E R24, desc[UR6][R16.64] ;  /* 0x0000000610187981 */ /* 0x000ee8000c1e1900 */
[----:B------:R-:W4:Y:S01]  /*0260*/  LDG.E R25, desc[UR6][R14.64] ;  /* 0x000000060e197981 */ /* 0x000f22000c1e1900 */
[----:B--2---:R-:W-:-:S04]  /*0270*/  FMUL R22, R22, R23 ;  /* 0x0000001716167220 */ /* 0x004fc80000400000 */
[----:B---3--:R-:W-:Y:S01]  /*0280*/  FFMA R22, R22, R24, R27 ;  /* 0x0000001816167223 */ /* 0x008fe2000000001b */
[----:B----4-:R-:W-:-:S04]  /*0290*/  FMUL R23, R23, R25 ;  /* 0x0000001917177220 */ /* 0x010fc80000400000 */
[----:B------:R-:W-:Y:S02]  /*02a0*/  FFMA R21, R21, -R23, R22 ;  /* 0x8000001715157223 */ /* 0x000fe40000000016 */
[----:B------:R-:W0:Y:S02]  /*02b0*/  LDC.64 R22, c[0x0][0x400] ;  /* 0x00010000ff167b82 */ /* 0x000e240000000a00 */
[----:B0-----:R-:W-:-:S05]  /*02c0*/  IMAD.WIDE R22, R19, 0x4, R22 ;  /* 0x0000000413167825 */ /* 0x001fca00078e0216 */
[----:B------:R-:W2:Y:S02]  /*02d0*/  LDG.E R26, desc[UR6][R22.64] ;  /* 0x00000006161a7981 */ /* 0x000ea4000c1e1900 */
[----:B--2---:R-:W-:-:S04]  /*02e0*/  FMUL R25, R25, R26 ;  /* 0x0000001a19197220 */ /* 0x004fc80000400000 */
[----:B------:R-:W-:Y:S02]  /*02f0*/  FFMA R25, R20, R25, R21 ;  /* 0x0000001914197223 */ /* 0x000fe40000000015 */
[----:B------:R-:W0:Y:S01]  /*0300*/  LDC.64 R20, c[0x0][0x380] ;  /* 0x0000e000ff147b82 */ /* 0x000e220000000a00 */
[----:B------:R-:W-:-:S04]  /*0310*/  FMUL R18, R18, R26 ;  /* 0x0000001a12127220 */ /* 0x000fc80000400000 */
[----:B------:R-:W-:Y:S01]  /*0320*/  FFMA R29, R24, -R18, R25 ;  /* 0x80000012181d7223 */ /* 0x000fe20000000019 */
[----:B0-----:R-:W-:Y:S02]  /*0330*/  IMAD.WIDE R24, R19, 0x4, R20 ;  /* 0x0000000413187825 */ /* 0x001fe400078e0214 */
[----:B------:R-:W0:Y:S03]  /*0340*/  LDC.64 R20, c[0x0][0x388] ;  /* 0x0000e200ff147b82 */ /* 0x000e260000000a00 */
[----:B------:R1:W-:Y:S04]  /*0350*/  STG.E desc[UR6][R24.64], R29 ;  /* 0x0000001d18007986 */ /* 0x0003e8000c101906 */
[----:B------:R-:W2:Y:S04]  /*0360*/  LDG.E R26, desc[UR6][R6.64] ;  /* 0x00000006061a7981 */ /* 0x000ea8000c1e1900 */
[----:B------:R-:W2:Y:S04]  /*0370*/  LDG.E R28, desc[UR6][R8.64] ;  /* 0x00000006081c7981 */ /* 0x000ea8000c1e1900 */
[----:B------:R-:W3:Y:S04]  /*0380*/  LDG.E R18, desc[UR6][R4.64] ;  /* 0x0000000604127981 */ /* 0x000ee8000c1e1900 */
[----:B------:R-:W3:Y:S01]  /*0390*/  LDG.E R27, desc[UR6][R10.64] ;  /* 0x000000060a1b7981 */ /* 0x000ee2000c1e1900 */
[----:B--2---:R-:W-:-:S04]  /*03a0*/  FMUL R26, R26, R28 ;  /* 0x0000001c1a1a7220 */ /* 0x004fc80000400000 */
[----:B---3--:R-:W-:Y:S01]  /*03b0*/  FFMA R18, R18, R27, -R26 ;  /* 0x0000001b12127223 */ /* 0x008fe2000000081a */
[----:B0-----:R-:W-:Y:S02]  /*03c0*/  IMAD.WIDE R26, R19, 0x4, R20 ;  /* 0x00000004131a7825 */ /* 0x001fe400078e0214 */
[----:B------:R-:W0:Y:S03]  /*03d0*/  LDC.64 R20, c[0x0][0x3a0] ;  /* 0x0000e800ff147b82 */ /* 0x000e260000000a00 */
[----:B------:R2:W-:Y:S04]  /*03e0*/  STG.E desc[UR6][R26.64], R18 ;  /* 0x000000121a007986 */ /* 0x0005e8000c101906 */
[----:B------:R-:W3:Y:S04]  /*03f0*/  LDG.E R28, desc[UR6][R12.64] ;  /* 0x000000060c1c7981 */ /* 0x000ee8000c1e1900 */
[----:B-1----:R-:W3:Y:S04]  /*0400*/  LDG.E R29, desc[UR6][R10.64] ;  /* 0x000000060a1d7981 */ /* 0x002ee8000c1e1900 */
[----:B------:R-:W4:Y:S04]  /*0410*/  LDG.E R24, desc[UR6][R6.64] ;  /* 0x0000000606187981 */ /* 0x000f28000c1e1900 */
[----:B------:R-:W4:Y:S01]  /*0420*/  LDG.E R25, desc[UR6][R22.64] ;  /* 0x0000000616197981 */ /* 0x000f22000c1e1900 */
[----:B---3--:R-:W-:-:S04]  /*0430*/  FMUL R29, R28, R29 ;  /* 0x0000001d1c1d7220 */ /* 0x008fc80000400000 */
[----:B----4-:R-:W-:Y:S01]  /*0440*/  FFMA R29, R24, R25, -R29 ;  /* 0x00000019181d7223 */ /* 0x010fe2000000081d */
[----:B0-----:R-:W-:Y:S02]  /*0450*/  IMAD.WIDE R24, R19, 0x4, R20 ;  /* 0x0000000413187825 */ /* 0x001fe400078e0214 */
[----:B------:R-:W0:Y:S03]  /*0460*/  LDC.64 R20, c[0x0][0x3b8] ;  /* 0x0000ee00ff147b82 */ /* 0x000e260000000a00 */
[----:B------:R1:W-:Y:S04]  /*0470*/  STG.E desc[UR6][R24.64], R29 ;  /* 0x0000001d18007986 */ /* 0x0003e8000c101906 */
[----:B------:R-:W3:Y:S04]  /*0480*/  LDG.E R28, desc[UR6][R4.64] ;  /* 0x00000006041c7981 */ /* 0x000ee8000c1e1900 */
[----:B--2---:R-:W3:Y:S04]  /*0490*/  LDG.E R26, desc[UR6][R22.64] ;  /* 0x00000006161a7981 */ /* 0x004ee8000c1e1900 */
[----:B------:R-:W2:Y:S04]  /*04a0*/  LDG.E R18, desc[UR6][R12.64] ;  /* 0x000000060c127981 */ /* 0x000ea8000c1e1900 */
[----:B------:R-:W2:Y:S01]  /*04b0*/  LDG.E R27, desc[UR6][R8.64] ;  /* 0x00000006081b7981 */ /* 0x000ea2000c1e1900 */
[----:B---3--:R-:W-:-:S04]  /*04c0*/  FMUL R26, R28, R26 ;  /* 0x0000001a1c1a7220 */ /* 0x008fc80000400000 */
[----:B--2---:R-:W-:Y:S01]  /*04d0*/  FFMA R18, R18, R27, -R26 ;  /* 0x0000001b12127223 */ /* 0x004fe2000000081a */
        /* <DEDUP_REMOVED lines=9> */
[C---:B0-----:R-:W-:Y:S02]  /*0570*/  IMAD.WIDE R24, R19.reuse, 0x4, R20 ;  /* 0x0000000413187825 */ /* 0x041fe400078e0214 */
[----:B------:R-:W0:Y:S03]  /*0580*/  LDC.64 R20, c[0x0][0x3a8] ;  /* 0x0000ea00ff147b82 */ /* 0x000e260000000a00 */
[----:B------:R1:W-:Y:S04]  /*0590*/  STG.E desc[UR6][R24.64], R29 ;  /* 0x0000001d18007986 */ /* 0x0003e8000c101906 */
[----:B------:R-:W3:Y:S04]  /*05a0*/  LDG.E R28, desc[UR6][R16.64] ;  /* 0x00000006101c7981 */ /* 0x000ee8000c1e1900 */
[----:B--2---:R-:W3:Y:S04]  /*05b0*/  LDG.E R26, desc[UR6][R22.64] ;  /* 0x00000006161a7981 */ /* 0x004ee8000c1e1900 */
[----:B------:R2:W4:Y:S04]  /*05c0*/  LDG.E R27, desc[UR6][R10.64] ;  /* 0x000000060a1b7981 */ /* 0x000528000c1e1900 */
[----:B------:R-:W4:Y:S01]  /*05d0*/  LDG.E R18, desc[UR6][R2.64] ;  /* 0x0000000602127981 */ /* 0x000f22000c1e1900 */
[----:B0-----:R-:W-:Y:S01]  /*05e0*/  IMAD.WIDE R20, R19, 0x4, R20 ;  /* 0x0000000413147825 */ /* 0x001fe200078e0214 */
[----:B--2---:R-:W0:Y:S03]  /*05f0*/  LDC.64 R10, c[0x0][0x3c0] ;  /* 0x0000f000ff0a7b82 */ /* 0x004e260000000a00 */
[----:B---3--:R-:W-:-:S04]  /*0600*/  FMUL R26, R28, R26 ;  /* 0x0000001a1c1a7220 */ /* 0x008fc80000400000 */
[----:B----4-:R-:W-:-:S05]  /*0610*/  FFMA R27, R18, R27, -R26 ;  /* 0x0000001b121b7223 */ /* 0x010fca000000081a */
[----:B------:R2:W-:Y:S04]  /*0620*/  STG.E desc[UR6][R20.64], R27 ;  /* 0x0000001b14007986 */ /* 0x0005e8000c101906 */
[----:B------:R-:W3:Y:S04]  /*0630*/  LDG.E R9, desc[UR6][R8.64] ;  /* 0x0000000608097981 */ /* 0x000ee8000c1e1900 */
[----:B-1----:R-:W3:Y:S04]  /*0640*/  LDG.E R24, desc[UR6][R2.64] ;  /* 0x0000000602187981 */ /* 0x002ee8000c1e1900 */
[----:B------:R-:W4:Y:S04]  /*0650*/  LDG.E R25, desc[UR6][R22.64] ;  /* 0x0000000616197981 */ /* 0x000f28000c1e1900 */
[----:B------:R-:W4:Y:S01]  /*0660*/  LDG.E R18, desc[UR6][R14.64] ;  /* 0x000000060e127981 */ /* 0x000f22000c1e1900 */
[----:B0-----:R-:W-:-:S04]  /*0670*/  IMAD.WIDE R10, R19, 0x4, R10 ;  /* 0x00000004130a7825 */ /* 0x001fc800078e020a */
[----:B---3--:R-:W-:Y:S02]  /*0680*/  FMUL R29, R24, R9 ;  /* 0x00000009181d7220 */ /* 0x008fe40000400000 */
[----:B------:R-:W0:Y:S02]  /*0690*/  LDC.64 R8, c[0x0][0x398] ;  /* 0x0000e600ff087b82 */ /* 0x000e240000000a00 */
[----:B----4-:R-:W-:-:S05]  /*06a0*/  FFMA R25, R18, R25, -R29 ;  /* 0x0000001912197223 */ /* 0x010fca000000081d */
[----:B------:R1:W-:Y:S04]  /*06b0*/  STG.E desc[UR6][R10.64], R25 ;  /* 0x000000190a007986 */ /* 0x0003e8000c101906 */
[----:B------:R-:W3:Y:S04]  /*06c0*/  LDG.E R24, desc[UR6][R16.64] ;  /* 0x0000000610187981 */ /* 0x000ee8000c1e1900 */
[----:B--2---:R-:W3:Y:S04]  /*06d0*/  LDG.E R27, desc[UR6][R4.64] ;  /* 0x00000006041b7981 */ /* 0x004ee8000c1e1900 */
[----:B------:R-:W2:Y:S01]  /*06e0*/  LDG.E R18, desc[UR6][R14.64] ;  /* 0x000000060e127981 */ /* 0x000ea2000c1e1900 */
[----:B0-----:R-:W-:Y:S01]  /*06f0*/  IMAD.WIDE R8, R19, 0x4, R8 ;  /* 0x0000000413087825 */ /* 0x001fe200078e0208 */
[----:B-1----:R-:W0:Y:S02]  /*0700*/  LDC.64 R10, c[0x0][0x3b0] ;  /* 0x0000ec00ff0a7b82 */ /* 0x002e240000000a00 */
[----:B------:R-:W2:Y:S01]  /*0710*/  LDG.E R21, desc[UR6][R6.64] ;  /* 0x0000000606157981 */ /* 0x000ea2000c1e1900 */
[----:B---3--:R-:W-:-:S04]  /*0720*/  FMUL R27, R24, R27 ;  /* 0x0000001b181b7220 */ /* 0x008fc80000400000 */
[----:B--2---:R-:W-:-:S05]  /*0730*/  FFMA R21, R18, R21, -R27 ;  /* 0x0000001512157223 */ /* 0x004fca000000081b */
[----:B------:R1:W-:Y:S04]  /*0740*/  STG.E desc[UR6][R8.64], R21 ;  /* 0x0000001508007986 */ /* 0x0003e8000c101906 */
[----:B------:R2:W3:Y:S04]  /*0750*/  LDG.E R27, desc[UR6][R6.64] ;  /* 0x00000006061b7981 */ /* 0x0004e8000c1e1900 */
[----:B------:R-:W3:Y:S04]  /*0760*/  LDG.E R18, desc[UR6][R2.64] ;  /* 0x0000000602127981 */ /* 0x000ee8000c1e1900 */
[----:B------:R-:W4:Y:S01]  /*0770*/  LDG.E R16, desc[UR6][R16.64] ;  /* 0x0000000610107981 */ /* 0x000f22000c1e1900 */
[----:B0-----:R-:W-:Y:S01]  /*0780*/  IMAD.WIDE R10, R19, 0x4, R10 ;  /* 0x00000004130a7825 */ /* 0x001fe200078e020a */
[----:B--2---:R-:W0:Y:S02]  /*0790*/  LDC.64 R6, c[0x0][0x3c8] ;  /* 0x0000f200ff067b82 */ /* 0x004e240000000a00 */
[----:B------:R-:W4:Y:S01]  /*07a0*/  LDG.E R23, desc[UR6][R12.64] ;  /* 0x000000060c177981 */ /* 0x000f22000c1e1900 */
[----:B---3--:R-:W-:-:S04]  /*07b0*/  FMUL R27, R18, R27 ;  /* 0x0000001b121b7220 */ /* 0x008fc80000400000 */
[----:B----4-:R-:W-:-:S05]  /*07c0*/  FFMA R23, R16, R23, -R27 ;  /* 0x0000001710177223 */ /* 0x010fca000000081b */
[----:B------:R2:W-:Y:S04]  /*07d0*/  STG.E desc[UR6][R10.64], R23 ;  /* 0x000000170a007986 */ /* 0x0005e8000c101906 */
[----:B------:R-:W3:Y:S04]  /*07e0*/  LDG.E R14, desc[UR6][R14.64] ;  /* 0x000000060e0e7981 */ /* 0x000ee8000c1e1900 */
[----:B-1----:R-:W3:Y:S04]  /*07f0*/  LDG.E R9, desc[UR6][R12.64] ;  /* 0x000000060c097981 */ /* 0x002ee8000c1e1900 */
[----:B------:R-:W4:Y:S04]  /*0800*/  LDG.E R8, desc[UR6][R2.64] ;  /* 0x0000000602087981 */ /* 0x000f28000c1e1900 */
[----:B------:R-:W4:Y:S01]  /*0810*/  LDG.E R5, desc[UR6][R4.64] ;  /* 0x0000000604057981 */ /* 0x000f22000c1e1900 */
[----:B0-----:R-:W-:Y:S01]  /*0820*/  IMAD.WIDE R6, R19, 0x4, R6 ;  /* 0x0000000413067825 */ /* 0x001fe200078e0206 */
[----:B------:R-:W-:-:S04]  /*0830*/  IADD3 R19, PT, PT, R0, R19, RZ ;  /* 0x0000001300137210 */ /* 0x000fc80007ffe0ff */
[----:B------:R-:W-:Y:S01]  /*0840*/  ISETP.GE.AND P0, PT, R19, UR5, PT ;  /* 0x0000000513007c0c */ /* 0x000fe2000bf06270 */
[----:B---3--:R-:W-:-:S04]  /*0850*/  FMUL R9, R14, R9 ;  /* 0x000000090e097220 */ /* 0x008fc80000400000 */
[----:B----4-:R-:W-:-:S05]  /*0860*/  FFMA R9, R8, R5, -R9 ;  /* 0x0000000508097223 */ /* 0x010fca0000000809 */
[----:B------:R2:W-:Y:S03]  /*0870*/  STG.E desc[UR6][R6.64], R9 ;  /* 0x0000000906007986 */ /* 0x0005e6000c101906 */
[----:B------:R-:W-:Y:S05]  /*0880*/  @!P0 BRA `(.L_x_84) ;  /* 0xfffffff800088947 */ /* 0x000fea000383ffff */
[----:B------:R-:W-:Y:S05]  /*0890*/  EXIT ;  /* 0x000000000000794d */ /* 0x000fea0003800000 */
.L_x_85:
        /* <DEDUP_REMOVED lines=14> */
.L_x_110:


//--------------------- .text._Z21gpuTemplateElemGeom3DIdEvPT_S1_S1_S1_S1_S1_S1_S1_S1_S1_S1_S1_S1_S1_S1_S1_S1_S1_S1_i --------------------------
	.section	.text._Z21gpuTemplateElemGeom3DIdEvPT_S1_S1_S1_S1_S1_S1_S1_S1_S1_S1_S1_S1_S1_S1_S1_S1_S1_S1_i,"ax",@progbits
	.align	128
        .global         _Z21gpuTemplateElemGeom3DIdEvPT_S1_S1_S1_S1_S1_S1_S1_S1_S1_S1_S1_S1_S1_S1_S1_S1_S1_S1_i
        .type           _Z21gpuTemplateElemGeom3DIdEvPT_S1_S1_S1_S1_S1_S1_S1_S1_S1_S1_S1_S1_S1_S1_S1_S1_S1_S1_i,@function
        .size           _Z21gpuTemplateElemGeom3DIdEvPT_S1_S1_S1_S1_S1_S1_S1_S1_S1_S1_S1_S1_S1_S1_S1_S1_S1_S1_i,(.L_x_111 - _Z21gpuTemplateElemGeom3DIdEvPT_S1_S1_S1_S1_S1_S1_S1_S1_S1_S1_S1_S1_S1_S1_S1_S1_S1_S1_i)
        .other          _Z21gpuTemplateElemGeom3DIdEvPT_S1_S1_S1_S1_S1_S1_S1_S1_S1_S1_S1_S1_S1_S1_S1_S1_S1_S1_i,@"STO_CUDA_ENTRY STV_DEFAULT"
_Z21gpuTemplateElemGeom3DIdEvPT_S1_S1_S1_S1_S1_S1_S1_S1_S1_S1_S1_S1_S1_S1_S1_S1_S1_S1_i:
.text._Z21gpuTemplateElemGeom3DIdEvPT_S1_S1_S1_S1_S1_S1_S1_S1_S1_S1_S1_S1_S1_S1_S1_S1_S1_S1_i:
        /* <DEDUP_REMOVED lines=11> */
.L_x_86:
[----:B------:R-:W0:Y:S08]  /*00b0*/  LDC.64 R2, c[0x0][0x3d0] ;  /* 0x0000f400ff027b82 */ /* 0x000e300000000a00 */
[----:B--2---:R-:W2:Y:S08]  /*00c0*/  LDC.64 R16, c[0x0][0x408] ;  /* 0x00010200ff107b82 */ /* 0x004eb00000000a00 */
[----:B------:R-:W3:Y:S08]  /*00d0*/  LDC.64 R4, c[0x0][0x3f0] ;  /* 0x0000fc00ff047b82 */ /* 0x000ef00000000a00 */
[----:B------:R-:W4:Y:S01]  /*00e0*/  LDC.64 R12, c[0x0][0x3f8] ;  /* 0x0000fe00ff0c7b82 */ /* 0x000f220000000a00 */
[----:B0-----:R-:W-:-:S05]  /*00f0*/  IMAD.WIDE R2, R31, 0x8, R2 ;  /* 0x000000081f027825 */ /* 0x001fca00078e0202 */
[----:B-1----:R-:W5:Y:S02]  /*0100*/  LDG.E.64 R32, desc[UR6][R2.64] ;  /* 0x0000000602207981 */ /* 0x002f64000c1e1b00 */
[----:B------:R-:W0:Y:S01]  /*0110*/  LDC.64 R18, c[0x0][0x410] ;  /* 0x00010400ff127b82 */ /* 0x000e220000000a00 */
[----:B--2---:R-:W-:-:S05]  /*0120*/  IMAD.WIDE R16, R31, 0x8, R16 ;  /* 0x000000081f107825 */ /* 0x004fca00078e0210 */
[----:B------:R-:W5:Y:S01]  /*0130*/  LDG.E.64 R28, desc[UR6][R16.64] ;  /* 0x00000006101c7981 */ /* 0x000f62000c1e1b00 */
[C---:B---3--:R-:W-:Y:S01]  /*0140*/  IMAD.WIDE R4, R31.reuse, 0x8, R4 ;  /* 0x000000081f047825 */ /* 0x048fe200078e0204 */
[----:B------:R-:W1:Y:S04]  /*0150*/  LDC.64 R6, c[0x0][0x3e8] ;  /* 0x0000fa00ff067b82 */ /* 0x000e680000000a00 */
[----:B------:R-:W2:Y:S01]  /*0160*/  LDG.E.64 R24, desc[UR6][R4.64] ;  /* 0x0000000604187981 */ /* 0x000ea2000c1e1b00 */
[----:B----4-:R-:W-:-:S03]  /*0170*/  IMAD.WIDE R12, R31, 0x8, R12 ;  /* 0x000000081f0c7825 */ /* 0x010fc600078e020c */
[----:B------:R-:W3:Y:S02]  /*0180*/  LDC.64 R10, c[0x0][0x3e0] ;  /* 0x0000f800ff0a7b82 */ /* 0x000ee40000000a00 */
[----:B------:R-:W4:Y:S01]  /*0190*/  LDG.E.64 R14, desc[UR6][R12.64] ;  /* 0x000000060c0e7981 */ /* 0x000f22000c1e1b00 */
[----:B0-----:R-:W-:-:S05]  /*01a0*/  IMAD.WIDE R18, R31, 0x8, R18 ;  /* 0x000000081f127825 */ /* 0x001fca00078e0212 */
[----:B------:R-:W0:Y:S01]  /*01b0*/  LDC.64 R8, c[0x0][0x3d8] ;  /* 0x0000f600ff087b82 */ /* 0x000e220000000a00 */
[----:B------:R-:W4:Y:S01]  /*01c0*/  LDG.E.64 R26, desc[UR6][R18.64] ;  /* 0x00000006121a7981 */ /* 0x000f22000c1e1b00 */
[----:B-1----:R-:W-:-:S05]  /*01d0*/  IMAD.WIDE R6, R31, 0x8, R6 ;  /* 0x000000081f067825 */ /* 0x002fca00078e0206 */
[----:B------:R-:W4:Y:S01]  /*01e0*/  LDG.E.64 R22, desc[UR6][R6.64] ;  /* 0x0000000606167981 */ /* 0x000f22000c1e1b00 */
[----:B---3--:R-:W-:-:S05]  /*01f0*/  IMAD.WIDE R10, R31, 0x8, R10 ;  /* 0x000000081f0a7825 */ /* 0x008fca00078e020a */
[----:B------:R-:W3:Y:S01]  /*0200*/  LDG.E.64 R20, desc[UR6][R10.64] ;  /* 0x000000060a147981 */ /* 0x000ee2000c1e1b00 */
[----:B0-----:R-:W-:Y:S01]  /*0210*/  IMAD.WIDE R8, R31, 0x8, R8 ;  /* 0x000000081f087825 */ /* 0x001fe200078e0208 */
[C---:B-----5:R-:W-:Y:S02]  /*0220*/  DMUL R34, R32.reuse, R28 ;  /* 0x0000001c20227228 */ /* 0x060fe40000000000 */
[----:B--2---:R-:W-:-:S06]  /*0230*/  DMUL R32, R32, R24 ;  /* 0x0000001820207228 */ /* 0x004fcc0000000000 */
[----:B----4-:R-:W-:-:S08]  /*0240*/  DMUL R34, R34, R14 ;  /* 0x0000000e22227228 */ /* 0x010fd00000000000 */
[----:B------:R-:W-:Y:S01]  /*0250*/  DFMA R34, R32, R26, -R34 ;  /* 0x0000001a2022722b */ /* 0x000fe20000000822 */
[----:B------:R-:W2:Y:S01]  /*0260*/  LDG.E.64 R32, desc[UR6][R8.64] ;  /* 0x0000000608207981 */ /* 0x000ea2000c1e1b00 */
[----:B------:R-:W-:-:S08]  /*0270*/  DMUL R28, R28, R22 ;  /* 0x000000161c1c7228 */ /* 0x000fd00000000000 */
[----:B---3--:R-:W-:Y:S02]  /*0280*/  DFMA R34, R28, R20, R34 ;  /* 0x000000141c22722b */ /* 0x008fe40000000022 */
[----:B------:R-:W0:Y:S02]  /*0290*/  LDC.64 R28, c[0x0][0x400] ;  /* 0x00010000ff1c7b82 */ /* 0x000e240000000a00 */
[----:B0-----:R-:W-:Y:S01]  /*02a0*/  IMAD.WIDE R28, R31, 0x8, R28 ;  /* 0x000000081f1c7825 */ /* 0x001fe200078e021c */
[----:B--2---:R-:W-:-:S08]  /*02b0*/  DMUL R22, R22, R32 ;  /* 0x0000002016167228 */ /* 0x004fd00000000000 */
[----:B------:R-:W-:Y:S01]  /*02c0*/  DFMA R26, R26, -R22, R34 ;  /* 0x800000161a1a722b */ /* 0x000fe20000000022 */
[----:B------:R-:W2:Y:S01]  /*02d0*/  LDG.E.64 R34, desc[UR6][R28.64] ;  /* 0x000000061c227981 */ /* 0x000ea2000c1e1b00 */
[----:B------:R-:W0:Y:S02]  /*02e0*/  LDC.64 R22, c[0x0][0x380] ;  /* 0x0000e000ff167b82 */ /* 0x000e240000000a00 */
[----:B0-----:R-:W-:Y:S01]  /*02f0*/  IMAD.WIDE R22, R31, 0x8, R22 ;  /* 0x000000081f167825 */ /* 0x001fe200078e0216 */
[-C--:B--2---:R-:W-:Y:S02]  /*0300*/  DMUL R32, R32, R34.reuse ;  /* 0x0000002220207228 */ /* 0x084fe40000000000 */
[----:B------:R-:W-:-:S03]  /*0310*/  DMUL R24, R24, R34 ;  /* 0x0000002218187228 */ /* 0x000fc60000000000 */
[----:B------:R-:W0:Y:S03]  /*0320*/  LDC.64 R34, c[0x0][0x388] ;  /* 0x0000e200ff227b82 */ /* 0x000e260000000a00 */
[----:B------:R-:W-:-:S08]  /*0330*/  DFMA R26, R14, R32, R26 ;  /* 0x000000200e1a722b */ /* 0x000fd0000000001a */
[----:B------:R-:W-:-:S07]  /*0340*/  DFMA R24, R20, -R24, R26 ;  /* 0x800000181418722b */ /* 0x000fce000000001a */
[----:B------:R1:W-:Y:S04]  /*0350*/  STG.E.64 desc[UR6][R22.64], R24 ;  /* 0x0000001816007986 */ /* 0x0003e8000c101b06 */
[----:B------:R-:W2:Y:S04]  /*0360*/  LDG.E.64 R26, desc[UR6][R12.64] ;  /* 0x000000060c1a7981 */ /* 0x000ea8000c1e1b00 */
[----:B------:R-:W2:Y:S04]  /*0370*/  LDG.E.64 R32, desc[UR6][R16.64] ;  /* 0x0000000610207981 */ /* 0x000ea8000c1e1b00 */
[----:B------:R-:W3:Y:S04]  /*0380*/  LDG.E.64 R14, desc[UR6][R4.64] ;  /* 0x00000006040e7981 */ /* 0x000ee8000c1e1b00 */
[----:B------:R-:W3:Y:S01]  /*0390*/  LDG.E.64 R20, desc[UR6][R18.64] ;  /* 0x0000000612147981 */ /* 0x000ee2000c1e1b00 */
[----:B--2---:R-:W-:-:S08]  /*03a0*/  DMUL R26, R26, R32 ;  /* 0x000000201a1a7228 */ /* 0x004fd00000000000 */
[----:B---3--:R-:W-:Y:S01]  /*03b0*/  DFMA R14, R14, R20, -R26 ;  /* 0x000000140e0e722b */ /* 0x008fe2000000081a */
[----:B0-----:R-:W-:Y:S02]  /*03c0*/  IMAD.WIDE R20, R31, 0x8, R34 ;  /* 0x000000081f147825 */ /* 0x001fe400078e0222 */
[----:B------:R-:W0:Y:S04]  /*03d0*/  LDC.64 R34, c[0x0][0x3a0] ;  /* 0x0000e800ff227b82 */ /* 0x000e280000000a00 */
[----:B------:R2:W-:Y:S04]  /*03e0*/  STG.E.64 desc[UR6][R20.64], R14 ;  /* 0x0000000e14007986 */ /* 0x0005e8000c101b06 */
[----:B------:R-:W3:Y:S04]  /*03f0*/  LDG.E.64 R26, desc[UR6][R6.64] ;  /* 0x00000006061a7981 */ /* 0x000ee8000c1e1b00 */
[----:B------:R-:W3:Y:S04]  /*0400*/  LDG.E.64 R32, desc[UR6][R18.64] ;  /* 0x0000000612207981 */ /* 0x000ee8000c1e1b00 */
[----:B-1----:R-:W4:Y:S04]  /*0410*/  LDG.E.64 R22, desc[UR6][R12.64] ;  /* 0x000000060c167981 */ /* 0x002f28000c1e1b00 */
[----:B------:R-:W4:Y:S01]  /*0420*/  LDG.E.64 R24, desc[UR6][R28.64] ;  /* 0x000000061c187981 */ /* 0x000f22000c1e1b00 */
[----:B---3--:R-:W-:-:S08]  /*0430*/  DMUL R26, R26, R32 ;  /* 0x000000201a1a7228 */ /* 0x008fd00000000000 */
[----:B----4-:R-:W-:Y:S01]  /*0440*/  DFMA R22, R22, R24, -R26 ;  /* 0x000000181616722b */ /* 0x010fe2000000081a */
[----:B0-----:R-:W-:Y:S02]  /*0450*/  IMAD.WIDE R24, R31, 0x8, R34 ;  /* 0x000000081f187825 */ /* 0x001fe400078e0222 */
[----:B------:R-:W0:Y:S04]  /*0460*/  LDC.64 R34, c[0x0][0x3b8] ;  /* 0x0000ee00ff227b82 */ /* 0x000e280000000a00 */
[----:B------:R1:W-:Y:S04]  /*0470*/  STG.E.64 desc[UR6][R24.64], R22 ;  /* 0x0000001618007986 */ /* 0x0003e8000c101b06 */
[----:B------:R-:W3:Y:S04]  /*0480*/  LDG.E.64 R26, desc[UR6][R4.64] ;  /* 0x00000006041a7981 */ /* 0x000ee8000c1e1b00 */
[----:B------:R-:W3:Y:S04]  /*0490*/  LDG.E.64 R32, desc[UR6][R28.64] ;  /* 0x000000061c207981 */ /* 0x000ee8000c1e1b00 */
[----:B--2---:R-:W2:Y:S04]  /*04a0*/  LDG.E.64 R14, desc[UR6][R6.64] ;  /* 0x00000006060e7981 */ /* 0x004ea8000c1e1b00 */
[----:B------:R-:W2:Y:S01]  /*04b0*/  LDG.E.64 R20, desc[UR6][R16.64] ;  /* 0x0000000610147981 */ /* 0x000ea2000c1e1b00 */
[----:B---3--:R-:W-:-:S08]  /*04c0*/  DMUL R26, R26, R32 ;  /* 0x000000201a1a7228 */ /* 0x008fd00000000000 */
[----:B--2---:R-:W-:Y:S01]  /*04d0*/  DFMA R14, R14, R20, -R26 ;  /* 0x000000140e0e722b */ /* 0x004fe2000000081a */
        /* <DEDUP_REMOVED lines=14> */
[----:B--2---:R2:W4:Y:S04]  /*05c0*/  LDG.E.64 R20, desc[UR6][R18.64] ;  /* 0x0000000612147981 */ /* 0x004528000c1e1b00 */
[----:B------:R-:W4:Y:S01]  /*05d0*/  LDG.E.64 R14, desc[UR6][R2.64] ;  /* 0x00000006020e7981 */ /* 0x000f22000c1e1b00 */
[----:B--2---:R-:W2:Y:S01]  /*05e0*/  LDC.64 R18, c[0x0][0x3c0] ;  /* 0x0000f000ff127b82 */ /* 0x004ea20000000a00 */
[----:B---3--:R-:W-:-:S08]  /*05f0*/  DMUL R26, R26, R32 ;  /* 0x000000201a1a7228 */ /* 0x008fd00000000000 */
[----:B----4-:R-:W-:Y:S01]  /*0600*/  DFMA R14, R14, R20, -R26 ;  /* 0x000000140e0e722b */ /* 0x010fe2000000081a */
[----:B0-----:R-:W-:-:S06]  /*0610*/  IMAD.WIDE R20, R31, 0x8, R34 ;  /* 0x000000081f147825 */ /* 0x001fcc00078e0222 */
[----:B------:R0:W-:Y:S04]  /*0620*/  STG.E.64 desc[UR6][R20.64], R14 ;  /* 0x0000000e14007986 */ /* 0x0001e8000c101b06 */
[----:B------:R-:W3:Y:S04]  /*0630*/  LDG.E.64 R16, desc[UR6][R16.64] ;  /* 0x0000000610107981 */ /* 0x000ee8000c1e1b00 */
[----:B------:R-:W3:Y:S04]  /*0640*/  LDG.E.64 R26, desc[UR6][R2.64] ;  /* 0x00000006021a7981 */ /* 0x000ee8000c1e1b00 */
[----:B-1----:R-:W4:Y:S04]  /*0650*/  LDG.E.64 R24, desc[UR6][R28.64] ;  /* 0x000000061c187981 */ /* 0x002f28000c1e1b00 */
[----:B------:R-:W4:Y:S01]  /*0660*/  LDG.E.64 R22, desc[UR6][R8.64] ;  /* 0x0000000608167981 */ /* 0x000f22000c1e1b00 */
[----:B--2---:R-:W-:Y:S01]  /*0670*/  IMAD.WIDE R18, R31, 0x8, R18 ;  /* 0x000000081f127825 */ /* 0x004fe200078e0212 */
[----:B---3--:R-:W-:-:S08]  /*0680*/  DMUL R26, R26, R16 ;  /* 0x000000101a1a7228 */ /* 0x008fd00000000000 */
[----:B----4-:R-:W-:Y:S02]  /*0690*/  DFMA R22, R22, R24, -R26 ;  /* 0x000000181616722b */ /* 0x010fe4000000081a */
[----:B------:R-:W1:Y:S05]  /*06a0*/  LDC.64 R26, c[0x0][0x398] ;  /* 0x0000e600ff1a7b82 */ /* 0x000e6a0000000a00 */
[----:B------:R2:W-:Y:S04]  /*06b0*/  STG.E.64 desc[UR6][R18.64], R22 ;  /* 0x0000001612007986 */ /* 0x0005e8000c101b06 */
[----:B------:R-:W3:Y:S04]  /*06c0*/  LDG.E.64 R24, desc[UR6][R10.64] ;  /* 0x000000060a187981 */ /* 0x000ee8000c1e1b00 */
[----:B0-----:R-:W3:Y:S04]  /*06d0*/  LDG.E.64 R20, desc[UR6][R4.64] ;  /* 0x0000000604147981 */ /* 0x001ee8000c1e1b00 */
[----:B------:R-:W4:Y:S01]  /*06e0*/  LDG.E.64 R14, desc[UR6][R8.64] ;  /* 0x00000006080e7981 */ /* 0x000f22000c1e1b00 */
[----:B--2---:R-:W0:Y:S03]  /*06f0*/  LDC.64 R22, c[0x0][0x3b0] ;  /* 0x0000ec00ff167b82 */ /* 0x004e260000000a00 */
[----:B------:R-:W4:Y:S01]  /*0700*/  LDG.E.64 R16, desc[UR6][R12.64] ;  /* 0x000000060c107981 */ /* 0x000f22000c1e1b00 */
[----:B---3--:R-:W-:-:S08]  /*0710*/  DMUL R20, R24, R20 ;  /* 0x0000001418147228 */ /* 0x008fd00000000000 */
[----:B----4-:R-:W-:Y:S01]  /*0720*/  DFMA R14, R14, R16, -R20 ;  /* 0x000000100e0e722b */ /* 0x010fe20000000814 */
[----:B-1----:R-:W-:-:S06]  /*0730*/  IMAD.WIDE R16, R31, 0x8, R26 ;  /* 0x000000081f107825 */ /* 0x002fcc00078e021a */
[----:B------:R1:W-:Y:S04]  /*0740*/  STG.E.64 desc[UR6][R16.64], R14 ;  /* 0x0000000e10007986 */ /* 0x0003e8000c101b06 */
[----:B------:R-:W2:Y:S04]  /*0750*/  LDG.E.64 R24, desc[UR6][R12.64] ;  /* 0x000000060c187981 */ /* 0x000ea8000c1e1b00 */
[----:B------:R-:W2:Y:S04]  /*0760*/  LDG.E.64 R20, desc[UR6][R2.64] ;  /* 0x0000000602147981 */ /* 0x000ea8000c1e1b00 */
[----:B------:R-:W3:Y:S04]  /*0770*/  LDG.E.64 R10, desc[UR6][R10.64] ;  /* 0x000000060a0a7981 */ /* 0x000ee8000c1e1b00 */
[----:B------:R-:W3:Y:S01]  /*0780*/  LDG.E.64 R18, desc[UR6][R6.64] ;  /* 0x0000000606127981 */ /* 0x000ee2000c1e1b00 */
[----:B--2---:R-:W-:-:S08]  /*0790*/  DMUL R20, R20, R24 ;  /* 0x0000001814147228 */ /* 0x004fd00000000000 */
[----:B---3--:R-:W-:Y:S01]  /*07a0*/  DFMA R18, R10, R18, -R20 ;  /* 0x000000120a12722b */ /* 0x008fe20000000814 */
[C---:B0-----:R-:W-:Y:S01]  /*07b0*/  IMAD.WIDE R20, R31.reuse, 0x8, R22 ;  /* 0x000000081f147825 */ /* 0x041fe200078e0216 */
[----:B------:R-:W0:Y:S05]  /*07c0*/  LDC.64 R10, c[0x0][0x3c8] ;  /* 0x0000f200ff0a7b82 */ /* 0x000e2a0000000a00 */
[----:B------:R2:W-:Y:S04]  /*07d0*/  STG.E.64 desc[UR6][R20.64], R18 ;  /* 0x0000001214007986 */ /* 0x0005e8000c101b06 */
[----:B------:R-:W3:Y:S04]  /*07e0*/  LDG.E.64 R8, desc[UR6][R8.64] ;  /* 0x0000000608087981 */ /* 0x000ee8000c1e1b00 */
[----:B-1----:R-:W3:Y:S04]  /*07f0*/  LDG.E.64 R14, desc[UR6][R6.64] ;  /* 0x00000006060e7981 */ /* 0x002ee8000c1e1b00 */
[----:B------:R-:W4:Y:S04]  /*0800*/  LDG.E.64 R12, desc[UR6][R2.64] ;  /* 0x00000006020c7981 */ /* 0x000f28000c1e1b00 */
[----:B------:R-:W4:Y:S01]  /*0810*/  LDG.E.64 R4, desc[UR6][R4.64] ;  /* 0x0000000604047981 */ /* 0x000f22000c1e1b00 */
[----:B0-----:R-:W-:Y:S01]  /*0820*/  IMAD.WIDE R10, R31, 0x8, R10 ;  /* 0x000000081f0a7825 */ /* 0x001fe200078e020a */
[----:B------:R-:W-:-:S04]  /*0830*/  IADD3 R31, PT, PT, R0, R31, RZ ;  /* 0x0000001f001f7210 */ /* 0x000fc80007ffe0ff */
[----:B------:R-:W-:Y:S01]  /*0840*/  ISETP.GE.AND P0, PT, R31, UR5, PT ;  /* 0x000000051f007c0c */ /* 0x000fe2000bf06270 */
[----:B---3--:R-:W-:-:S08]  /*0850*/  DMUL R14, R8, R14 ;  /* 0x0000000e080e7228 */ /* 0x008fd00000000000 */
[----:B----4-:R-:W-:-:S07]  /*0860*/  DFMA R12, R12, R4, -R14 ;  /* 0x000000040c0c722b */ /* 0x010fce000000080e */
[----:B------:R2:W-:Y:S01]  /*0870*/  STG.E.64 desc[UR6][R10.64], R12 ;  /* 0x0000000c0a007986 */ /* 0x0005e2000c101b06 */
[----:B------:R-:W-:Y:S05]  /*0880*/  @!P0 BRA `(.L_x_86) ;  /* 0xfffffff800088947 */ /* 0x000fea000383ffff */
[----:B------:R-:W-:Y:S05]  /*0890*/  EXIT ;  /* 0x000000000000794d */ /* 0x000fea0003800000 */
.L_x_87:
        /* <DEDUP_REMOVED lines=14> */
.L_x_111:


//--------------------- .text._Z21gpuTemplateElemGeom2DIfEvPT_S1_S1_S1_S1_S1_S1_S1_S1_i --------------------------
	.section	.text._Z21gpuTemplateElemGeom2DIfEvPT_S1_S1_S1_S1_S1_S1_S1_S1_i,"ax",@progbits
	.align	128
        .global         _Z21gpuTemplateElemGeom2DIfEvPT_S1_S1_S1_S1_S1_S1_S1_S1_i
        .type           _Z21gpuTemplateElemGeom2DIfEvPT_S1_S1_S1_S1_S1_S1_S1_S1_i,@function
        .size           _Z21gpuTemplateElemGeom2DIfEvPT_S1_S1_S1_S1_S1_S1_S1_S1_i,(.L_x_112 - _Z21gpuTemplateElemGeom2DIfEvPT_S1_S1_S1_S1_S1_S1_S1_S1_i)
        .other          _Z21gpuTemplateElemGeom2DIfEvPT_S1_S1_S1_S1_S1_S1_S1_S1_i,@"STO_CUDA_ENTRY STV_DEFAULT"
_Z21gpuTemplateElemGeom2DIfEvPT_S1_S1_S1_S1_S1_S1_S1_S1_i:
.text._Z21gpuTemplateElemGeom2DIfEvPT_S1_S1_S1_S1_S1_S1_S1_S1_i:
        /* <DEDUP_REMOVED lines=11> */
.L_x_88:
[----:B0-----:R-:W0:Y:S08]  /*00b0*/  LDC.64 R4, c[0x0][0x3b0] ;  /* 0x0000ec00ff047b82 */ /* 0x001e300000000a00 */
[----:B------:R-:W2:Y:S08]  /*00c0*/  LDC.64 R8, c[0x0][0x3b8] ;  /* 0x0000ee00ff087b82 */ /* 0x000eb00000000a00 */
[----:B------:R-:W3:Y:S08]  /*00d0*/  LDC.64 R6, c[0x0][0x3a8] ;  /* 0x0000ea00ff067b82 */ /* 0x000ef00000000a00 */
[----:B------:R-:W4:Y:S01]  /*00e0*/  LDC.64 R10, c[0x0][0x3c0] ;  /* 0x0000f000ff0a7b82 */ /* 0x000f220000000a00 */
[----:B0-----:R-:W-:-:S05]  /*00f0*/  IMAD.WIDE R4, R3, 0x4, R4 ;  /* 0x0000000403047825 */ /* 0x001fca00078e0204 */
[----:B-1----:R-:W5:Y:S01]  /*0100*/  LDG.E R14, desc[UR6][R4.64] ;  /* 0x00000006040e7981 */ /* 0x002f62000c1e1900 */
[C---:B--2---:R-:W-:Y:S01]  /*0110*/  IMAD.WIDE R8, R3.reuse, 0x4, R8 ;  /* 0x0000000403087825 */ /* 0x044fe200078e0208 */
[----:B------:R-:W0:Y:S04]  /*0120*/  LDC.64 R12, c[0x0][0x380] ;  /* 0x0000e000ff0c7b82 */ /* 0x000e280000000a00 */
[----:B------:R-:W5:Y:S01]  /*0130*/  LDG.E R17, desc[UR6][R8.64] ;  /* 0x0000000608117981 */ /* 0x000f62000c1e1900 */
[----:B---3--:R-:W-:-:S05]  /*0140*/  IMAD.WIDE R6, R3, 0x4, R6 ;  /* 0x0000000403067825 */ /* 0x008fca00078e0206 */
[----:B------:R-:W2:Y:S01]  /*0150*/  LDG.E R2, desc[UR6][R6.64] ;  /* 0x0000000606027981 */ /* 0x000ea2000c1e1900 */
[----:B----4-:R-:W-:-:S05]  /*0160*/  IMAD.WIDE R10, R3, 0x4, R10 ;  /* 0x00000004030a7825 */ /* 0x010fca00078e020a */
[----:B------:R-:W2:Y:S01]  /*0170*/  LDG.E R15, desc[UR6][R10.64] ;  /* 0x000000060a0f7981 */ /* 0x000ea2000c1e1900 */
[----:B0-----:R-:W-:-:S04]  /*0180*/  IMAD.WIDE R12, R3, 0x4, R12 ;  /* 0x00000004030c7825 */ /* 0x001fc800078e020c */
[----:B-----5:R-:W-:-:S04]  /*0190*/  FMUL R17, R14, R17 ;  /* 0x000000110e117220 */ /* 0x020fc80000400000 */
[----:B--2---:R-:W-:Y:S02]  /*01a0*/  FFMA R19, R2, R15, -R17 ;  /* 0x0000000f02137223 */ /* 0x004fe40000000811 */
[----:B------:R-:W0:Y:S03]  /*01b0*/  LDC.64 R14, c[0x0][0x388] ;  /* 0x0000e200ff0e7b82 */ /* 0x000e260000000a00 */
[----:B------:R1:W-:Y:S04]  /*01c0*/  STG.E desc[UR6][R12.64], R19 ;  /* 0x000000130c007986 */ /* 0x0003e8000c101906 */
[----:B------:R-:W2:Y:S01]  /*01d0*/  LDG.E R21, desc[UR6][R10.64] ;  /* 0x000000060a157981 */ /* 0x000ea2000c1e1900 */
[----:B------:R-:W3:Y:S08]  /*01e0*/  LDC.64 R16, c[0x0][0x398] ;  /* 0x0000e600ff107b82 */ /* 0x000ef00000000a00 */
[----:B-1----:R-:W1:Y:S01]  /*01f0*/  LDC.64 R12, c[0x0][0x390] ;  /* 0x0000e400ff0c7b82 */ /* 0x002e620000000a00 */
[----:B0-----:R-:W-:-:S05]  /*0200*/  IMAD.WIDE R14, R3, 0x4, R14 ;  /* 0x00000004030e7825 */ /* 0x001fca00078e020e */
[----:B--2---:R0:W-:Y:S04]  /*0210*/  STG.E desc[UR6][R14.64], R21 ;  /* 0x000000150e007986 */ /* 0x0041e8000c101906 */
[----:B------:R-:W2:Y:S01]  /*0220*/  LDG.E R8, desc[UR6][R8.64] ;  /* 0x0000000608087981 */ /* 0x000ea2000c1e1900 */
[----:B---3--:R-:W-:-:S04]  /*0230*/  IMAD.WIDE R16, R3, 0x4, R16 ;  /* 0x0000000403107825 */ /* 0x008fc800078e0210 */
[----:B--2---:R-:W-:Y:S01]  /*0240*/  FADD R23, -R8, -RZ ;  /* 0x800000ff08177221 */ /* 0x004fe20000000100 */
[----:B-1----:R-:W-:Y:S01]  /*0250*/  IMAD.WIDE R10, R3, 0x4, R12 ;  /* 0x00000004030a7825 */ /* 0x002fe200078e020c */
[----:B------:R-:W1:Y:S03]  /*0260*/  LDC.64 R8, c[0x0][0x3a0] ;  /* 0x0000e800ff087b82 */ /* 0x000e660000000a00 */
[----:B------:R0:W-:Y:S04]  /*0270*/  STG.E desc[UR6][R16.64], R23 ;  /* 0x0000001710007986 */ /* 0x0001e8000c101906 */
[----:B------:R-:W2:Y:S02]  /*0280*/  LDG.E R4, desc[UR6][R4.64] ;  /* 0x0000000604047981 */ /* 0x000ea4000c1e1900 */
[----:B--2---:R-:W-:-:S05]  /*0290*/  FADD R13, -R4, -RZ ;  /* 0x800000ff040d7221 */ /* 0x004fca0000000100 */
[----:B------:R0:W-:Y:S04]  /*02a0*/  STG.E desc[UR6][R10.64], R13 ;  /* 0x0000000d0a007986 */ /* 0x0001e8000c101906 */
[----:B------:R-:W2:Y:S01]  /*02b0*/  LDG.E R7, desc[UR6][R6.64] ;  /* 0x0000000606077981 */ /* 0x000ea2000c1e1900 */
[----:B-1----:R-:W-:Y:S01]  /*02c0*/  IMAD.WIDE R8, R3, 0x4, R8 ;  /* 0x0000000403087825 */ /* 0x002fe200078e0208 */
[----:B------:R-:W-:-:S04]  /*02d0*/  IADD3 R3, PT, PT, R0, R3, RZ ;  /* 0x0000000300037210 */ /* 0x000fc80007ffe0ff */
[----:B------:R-:W-:Y:S01]  /*02e0*/  ISETP.GE.AND P0, PT, R3, UR5, PT ;  /* 0x0000000503007c0c */ /* 0x000fe2000bf06270 */
[----:B--2---:R0:W-:-:S12]  /*02f0*/  STG.E desc[UR6][R8.64], R7 ;  /* 0x0000000708007986 */ /* 0x0041d8000c101906 */
[----:B------:R-:W-:Y:S05]  /*0300*/  @!P0 BRA `(.L_x_88) ;  /* 0xfffffffc00688947 */ /* 0x000fea000383ffff */
[----:B------:R-:W-:Y:S05]  /*0310*/  EXIT ;  /* 0x000000000000794d */ /* 0x000fea0003800000 */
.L_x_89:
        /* <DEDUP_REMOVED lines=14> */
.L_x_112:


//--------------------- .text._Z21gpuTemplateElemGeom2DIdEvPT_S1_S1_S1_S1_S1_S1_S1_S1_i --------------------------
	.section	.text._Z21gpuTemplateElemGeom2DIdEvPT_S1_S1_S1_S1_S1_S1_S1_S1_i,"ax",@progbits
	.align	128
        .global         _Z21gpuTemplateElemGeom2DIdEvPT_S1_S1_S1_S1_S1_S1_S1_S1_i
        .type           _Z21gpuTemplateElemGeom2DIdEvPT_S1_S1_S1_S1_S1_S1_S1_S1_i,@function
        .size           _Z21gpuTemplateElemGeom2DIdEvPT_S1_S1_S1_S1_S1_S1_S1_S1_i,(.L_x_113 - _Z21gpuTemplateElemGeom2DIdEvPT_S1_S1_S1_S1_S1_S1_S1_S1_i)
        .other          _Z21gpuTemplateElemGeom2DIdEvPT_S1_S1_S1_S1_S1_S1_S1_S1_i,@"STO_CUDA_ENTRY STV_DEFAULT"
_Z21gpuTemplateElemGeom2DIdEvPT_S1_S1_S1_S1_S1_S1_S1_S1_i:
.text._Z21gpuTemplateElemGeom2DIdEvPT_S1_S1_S1_S1_S1_S1_S1_S1_i:
        /* <DEDUP_REMOVED lines=11> */
.L_x_90:
[----:B------:R-:W0:Y:S08]  /*00b0*/  LDC.64 R4, c[0x0][0x3b0] ;  /* 0x0000ec00ff047b82 */ /* 0x000e300000000a00 */
[----:B--2---:R-:W2:Y:S08]  /*00c0*/  LDC.64 R6, c[0x0][0x3b8] ;  /* 0x0000ee00ff067b82 */ /* 0x004eb00000000a00 */
[----:B------:R-:W3:Y:S08]  /*00d0*/  LDC.64 R2, c[0x0][0x3a8] ;  /* 0x0000ea00ff027b82 */ /* 0x000ef00000000a00 */
[----:B------:R-:W4:Y:S01]  /*00e0*/  LDC.64 R12, c[0x0][0x3c0] ;  /* 0x0000f000ff0c7b82 */ /* 0x000f220000000a00 */
[----:B0-----:R-:W-:-:S05]  /*00f0*/  IMAD.WIDE R4, R9, 0x8, R4 ;  /* 0x0000000809047825 */ /* 0x001fca00078e0204 */
[----:B-1----:R-:W5:Y:S01]  /*0100*/  LDG.E.64 R16, desc[UR6][R4.64] ;  /* 0x0000000604107981 */ /* 0x002f62000c1e1b00 */
[C---:B--2---:R-:W-:Y:S01]  /*0110*/  IMAD.WIDE R6, R9.reuse, 0x8, R6 ;  /* 0x0000000809067825 */ /* 0x044fe200078e0206 */
[----:B------:R-:W0:Y:S04]  /*0120*/  LDC.64 R20, c[0x0][0x380] ;  /* 0x0000e000ff147b82 */ /* 0x000e280000000a00 */
[----:B------:R-:W5:Y:S01]  /*0130*/  LDG.E.64 R18, desc[UR6][R6.64] ;  /* 0x0000000606127981 */ /* 0x000f62000c1e1b00 */
[----:B---3--:R-:W-:-:S05]  /*0140*/  IMAD.WIDE R2, R9, 0x8, R2 ;  /* 0x0000000809027825 */ /* 0x008fca00078e0202 */
[----:B------:R-:W2:Y:S01]  /*0150*/  LDG.E.64 R10, desc[UR6][R2.64] ;  /* 0x00000006020a7981 */ /* 0x000ea2000c1e1b00 */
[----:B----4-:R-:W-:-:S05]  /*0160*/  IMAD.WIDE R12, R9, 0x8, R12 ;  /* 0x00000008090c7825 */ /* 0x010fca00078e020c */
[----:B------:R-:W2:Y:S01]  /*0170*/  LDG.E.64 R14, desc[UR6][R12.64] ;  /* 0x000000060c0e7981 */ /* 0x000ea2000c1e1b00 */
[----:B-----5:R-:W-:Y:S01]  /*0180*/  DMUL R16, R16, R18 ;  /* 0x0000001210107228 */ /* 0x020fe20000000000 */
[----:B------:R-:W1:Y:S07]  /*0190*/  LDC.64 R18, c[0x0][0x388] ;  /* 0x0000e200ff127b82 */ /* 0x000e6e0000000a00 */
[----:B--2---:R-:W-:Y:S01]  /*01a0*/  DFMA R10, R10, R14, -R16 ;  /* 0x0000000e0a0a722b */ /* 0x004fe20000000810 */
[----:B0-----:R-:W-:-:S02]  /*01b0*/  IMAD.WIDE R14, R9, 0x8, R20 ;  /* 0x00000008090e7825 */ /* 0x001fc400078e0214 */
[----:B------:R-:W0:Y:S04]  /*01c0*/  LDC.64 R20, c[0x0][0x398] ;  /* 0x0000e600ff147b82 */ /* 0x000e280000000a00 */
[----:B------:R2:W-:Y:S04]  /*01d0*/  STG.E.64 desc[UR6][R14.64], R10 ;  /* 0x0000000a0e007986 */ /* 0x0005e8000c101b06 */
[----:B------:R-:W3:Y:S01]  /*01e0*/  LDG.E.64 R16, desc[UR6][R12.64] ;  /* 0x000000060c107981 */ /* 0x000ee2000c1e1b00 */
[C---:B-1----:R-:W-:Y:S01]  /*01f0*/  IMAD.WIDE R18, R9.reuse, 0x8, R18 ;  /* 0x0000000809127825 */ /* 0x042fe200078e0212 */
[----:B--2---:R-:W1:Y:S04]  /*0200*/  LDC.64 R10, c[0x0][0x390] ;  /* 0x0000e400ff0a7b82 */ /* 0x004e680000000a00 */
[----:B---3--:R2:W-:Y:S04]  /*0210*/  STG.E.64 desc[UR6][R18.64], R16 ;  /* 0x0000001012007986 */ /* 0x0085e8000c101b06 */
[----:B------:R-:W3:Y:S01]  /*0220*/  LDG.E.64 R6, desc[UR6][R6.64] ;  /* 0x0000000606067981 */ /* 0x000ee2000c1e1b00 */
[----:B0-----:R-:W-:Y:S01]  /*0230*/  IMAD.WIDE R20, R9, 0x8, R20 ;  /* 0x0000000809147825 */ /* 0x001fe200078e0214 */
[----:B---3--:R-:W-:-:S03]  /*0240*/  DADD R22, -RZ, -R6 ;  /* 0x00000000ff167229 */ /* 0x008fc60000000906 */
[----:B-1----:R-:W-:Y:S01]  /*0250*/  IMAD.WIDE R10, R9, 0x8, R10 ;  /* 0x00000008090a7825 */ /* 0x002fe200078e020a */
[----:B------:R-:W0:Y:S03]  /*0260*/  LDC.64 R6, c[0x0][0x3a0] ;  /* 0x0000e800ff067b82 */ /* 0x000e260000000a00 */
[----:B------:R2:W-:Y:S04]  /*0270*/  STG.E.64 desc[UR6][R20.64], R22 ;  /* 0x0000001614007986 */ /* 0x0005e8000c101b06 */
[----:B------:R-:W3:Y:S02]  /*0280*/  LDG.E.64 R4, desc[UR6][R4.64] ;  /* 0x0000000604047981 */ /* 0x000ee4000c1e1b00 */
[----:B---3--:R-:W-:-:S07]  /*0290*/  DADD R12, -RZ, -R4 ;  /* 0x00000000ff0c7229 */ /* 0x008fce0000000904 */
[----:B------:R2:W-:Y:S04]  /*02a0*/  STG.E.64 desc[UR6][R10.64], R12 ;  /* 0x0000000c0a007986 */ /* 0x0005e8000c101b06 */
[----:B------:R-:W3:Y:S01]  /*02b0*/  LDG.E.64 R2, desc[UR6][R2.64] ;  /* 0x0000000602027981 */ /* 0x000ee2000c1e1b00 */
[----:B0-----:R-:W-:Y:S01]  /*02c0*/  IMAD.WIDE R6, R9, 0x8, R6 ;  /* 0x0000000809067825 */ /* 0x001fe200078e0206 */
[----:B------:R-:W-:-:S04]  /*02d0*/  IADD3 R9, PT, PT, R0, R9, RZ ;  /* 0x0000000900097210 */ /* 0x000fc80007ffe0ff */
[----:B------:R-:W-:Y:S01]  /*02e0*/  ISETP.GE.AND P0, PT, R9, UR5, PT ;  /* 0x0000000509007c0c */ /* 0x000fe2000bf06270 */
[----:B---3--:R2:W-:-:S12]  /*02f0*/  STG.E.64 desc[UR6][R6.64], R2 ;  /* 0x0000000206007986 */ /* 0x0085d8000c101b06 */
[----:B------:R-:W-:Y:S05]  /*0300*/  @!P0 BRA `(.L_x_90) ;  /* 0xfffffffc00688947 */ /* 0x000fea000383ffff */
[----:B------:R-:W-:Y:S05]  /*0310*/  EXIT ;  /* 0x000000000000794d */ /* 0x000fea0003800000 */
.L_x_91:
        /* <DEDUP_REMOVED lines=14> */
.L_x_113:


//--------------------- .text._Z21gpuTemplateElemGeom1DIfEvPT_S1_S1_i --------------------------
	.section	.text._Z21gpuTemplateElemGeom1DIfEvPT_S1_S1_i,"ax",@progbits
	.align	128
        .global         _Z21gpuTemplateElemGeom1DIfEvPT_S1_S1_i
        .type           _Z21gpuTemplateElemGeom1DIfEvPT_S1_S1_i,@function
        .size           _Z21gpuTemplateElemGeom1DIfEvPT_S1_S1_i,(.L_x_114 - _Z21gpuTemplateElemGeom1DIfEvPT_S1_S1_i)
        .other          _Z21gpuTemplateElemGeom1DIfEvPT_S1_S1_i,@"STO_CUDA_ENTRY STV_DEFAULT"
_Z21gpuTemplateElemGeom1DIfEvPT_S1_S1_i:
.text._Z21gpuTemplateElemGeom1DIfEvPT_S1_S1_i:
        /* <DEDUP_REMOVED lines=11> */
[----:B------:R-:W3:Y:S08]  /*00b0*/  LDC.64 R10, c[0x0][0x380] ;  /* 0x0000e000ff0a7b82 */ /* 0x000ef00000000a00 */
[----:B------:R-:W4:Y:S01]  /*00c0*/  LDC.64 R12, c[0x0][0x388] ;  /* 0x0000e200ff0c7b82 */ /* 0x000f220000000a00 */
[----:B-1----:R-:W-:-:S07]  /*00d0*/  IMAD R15, R15, UR4, RZ ;  /* 0x000000040f0f7c24 */ /* 0x002fce000f8e02ff */
.L_x_92:
[----:B01----:R-:W-:-:S06]  /*00e0*/  IMAD.WIDE R2, R0, 0x4, R8 ;  /* 0x0000000400027825 */ /* 0x003fcc00078e0208 */
[----:B--2---:R-:W2:Y:S01]  /*00f0*/  LDG.E R3, desc[UR6][R2.64] ;  /* 0x0000000602037981 */ /* 0x004ea2000c1e1900 */
[----:B------:R-:W-:Y:S02]  /*0100*/  HFMA2 R17, -RZ, RZ, 1.875, 0 ;  /* 0x3f800000ff117431 */ /* 0x000fe400000001ff */
[----:B---3--:R-:W-:-:S04]  /*0110*/  IMAD.WIDE R4, R0, 0x4, R10 ;  /* 0x0000000400047825 */ /* 0x008fc800078e020a */
[----:B----4-:R-:W-:Y:S01]  /*0120*/  IMAD.WIDE R6, R0, 0x4, R12 ;  /* 0x0000000400067825 */ /* 0x010fe200078e020c */
[----:B------:R-:W-:-:S04]  /*0130*/  IADD3 R0, PT, PT, R15, R0, RZ ;  /* 0x000000000f007210 */ /* 0x000fc80007ffe0ff */
[----:B------:R-:W-:Y:S01]  /*0140*/  ISETP.GE.AND P0, PT, R0, UR5, PT ;  /* 0x0000000500007c0c */ /* 0x000fe2000bf06270 */
[----:B--2---:R1:W-:Y:S04]  /*0150*/  STG.E desc[UR6][R4.64], R3 ;  /* 0x0000000304007986 */ /* 0x0043e8000c101906 */
[----:B------:R1:W-:Y:S08]  /*0160*/  STG.E desc[UR6][R6.64], R17 ;  /* 0x0000001106007986 */ /* 0x0003f0000c101906 */
[----:B------:R-:W-:Y:S05]  /*0170*/  @!P0 BRA `(.L_x_92) ;  /* 0xfffffffc00d88947 */ /* 0x000fea000383ffff */
[----:B------:R-:W-:Y:S05]  /*0180*/  EXIT ;  /* 0x000000000000794d */ /* 0x000fea0003800000 */
.L_x_93:
        /* <DEDUP_REMOVED lines=15> */
.L_x_114:


//--------------------- .text._Z21gpuTemplateElemGeom1DIdEvPT_S1_S1_i --------------------------
	.section	.text._Z21gpuTemplateElemGeom1DIdEvPT_S1_S1_i,"ax",@progbits
	.align	128
        .global         _Z21gpuTemplateElemGeom1DIdEvPT_S1_S1_i
        .type           _Z21gpuTemplateElemGeom1DIdEvPT_S1_S1_i,@function
        .size           _Z21gpuTemplateElemGeom1DIdEvPT_S1_S1_i,(.L_x_115 - _Z21gpuTemplateElemGeom1DIdEvPT_S1_S1_i)
        .other          _Z21gpuTemplateElemGeom1DIdEvPT_S1_S1_i,@"STO_CUDA_ENTRY STV_DEFAULT"
_Z21gpuTemplateElemGeom1DIdEvPT_S1_S1_i:
.text._Z21gpuTemplateElemGeom1DIdEvPT_S1_S1_i:
        /* <DEDUP_REMOVED lines=14> */
.L_x_94:
[----:B01----:R-:W-:-:S06]  /*00e0*/  IMAD.WIDE R2, R0, 0x8, R8 ;  /* 0x0000000800027825 */ /* 0x003fcc00078e0208 */
[----:B--2---:R-:W2:Y:S01]  /*00f0*/  LDG.E.64 R2, desc[UR6][R2.64] ;  /* 0x0000000602027981 */ /* 0x004ea2000c1e1b00 */
[----:B------:R-:W-:Y:S02]  /*0100*/  HFMA2 R14, -RZ, RZ, 0, 0 ;  /* 0x00000000ff0e7431 */ /* 0x000fe400000001ff */
[----:B---3--:R-:W-:Y:S01]  /*0110*/  IMAD.WIDE R4, R0, 0x8, R10 ;  /* 0x0000000800047825 */ /* 0x008fe200078e020a */
[----:B------:R-:W-:-:S03]  /*0120*/  MOV R15, 0x3ff00000 ;  /* 0x3ff00000000f7802 */ /* 0x000fc60000000f00 */
[----:B----4-:R-:W-:Y:S01]  /*0130*/  IMAD.WIDE R6, R0, 0x8, R12 ;  /* 0x0000000800067825 */ /* 0x010fe200078e020c */
[----:B------:R-:W-:-:S04]  /*0140*/  IADD3 R0, PT, PT, R17, R0, RZ ;  /* 0x0000000011007210 */ /* 0x000fc80007ffe0ff */
[----:B------:R-:W-:Y:S01]  /*0150*/  ISETP.GE.AND P0, PT, R0, UR5, PT ;  /* 0x0000000500007c0c */ /* 0x000fe2000bf06270 */
[----:B--2---:R1:W-:Y:S04]  /*0160*/  STG.E.64 desc[UR6][R4.64], R2 ;  /* 0x0000000204007986 */ /* 0x0043e8000c101b06 */
[----:B------:R1:W-:Y:S08]  /*0170*/  STG.E.64 desc[UR6][R6.64], R14 ;  /* 0x0000000e06007986 */ /* 0x0003f0000c101b06 */
[----:B------:R-:W-:Y:S05]  /*0180*/  @!P0 BRA `(.L_x_94) ;  /* 0xfffffffc00d48947 */ /* 0x000fea000383ffff */
[----:B------:R-:W-:Y:S05]  /*0190*/  EXIT ;  /* 0x000000000000794d */ /* 0x000fea0003800000 */
.L_x_95:
        /* <DEDUP_REMOVED lines=14> */
.L_x_115:


//--------------------- .nv.shared.reserved.0     --------------------------
	.section	.nv.shared.reserved.0,"aw",@nobits
	.weak		__nv_reservedSMEM_offset_0_alias
	.size		__nv_reservedSMEM_offset_0_alias, 0, 64
	.other		__nv_reservedSMEM_offset_0_alias,@"STO_CUDA_RESERVED_SHARED STV_DEFAULT"
__nv_reservedSMEM_offset_0_alias:
	.zero		0
	.zero		64


//--------------------- .nv.constant0._Z21gpuTemplateFaceGeom3DIfEvPT_S1_S1_i --------------------------
	.section	.nv.constant0._Z21gpuTemplateFaceGeom3DIfEvPT_S1_S1_i,"a",@progbits
	.sectionflags	@""
	.align	4
.nv.constant0._Z21gpuTemplateFaceGeom3DIfEvPT_S1_S1_i:
	.zero		924


//--------------------- .nv.constant0._Z21gpuTemplateFaceGeom3DIdEvPT_S1_S1_i --------------------------
	.section	.nv.constant0._Z21gpuTemplateFaceGeom3DIdEvPT_S1_S1_i,"a",@progbits
	.sectionflags	@""
	.align	4
.nv.constant0._Z21gpuTemplateFaceGeom3DIdEvPT_S1_S1_i:
	.zero		924


//--------------------- .nv.constant0._Z21gpuTemplateFaceGeom2DIfEvPT_S1_S1_i --------------------------
	.section	.nv.constant0._Z21gpuTemplateFaceGeom2DIfEvPT_S1_S1_i,"a",@progbits
	.sectionflags	@""
	.align	4
.nv.constant0._Z21gpuTemplateFaceGeom2DIfEvPT_S1_S1_i:
	.zero		924


//--------------------- .nv.constant0._Z21gpuTemplateFaceGeom2DIdEvPT_S1_S1_i --------------------------
	.section	.nv.constant0._Z21gpuTemplateFaceGeom2DIdEvPT_S1_S1_i,"a",@progbits
	.sectionflags	@""
	.align	4
.nv.constant0._Z21gpuTemplateFaceGeom2DIdEvPT_S1_S1_i:
	.zero		924


//--------------------- .nv.constant0._Z21gpuTemplateFaceGeom1DIfEvPT_S1_S1_i --------------------------
	.section	.nv.constant0._Z21gpuTemplateFaceGeom1DIfEvPT_S1_S1_i,"a",@progbits
	.sectionflags	@""
	.align	4
.nv.constant0._Z21gpuTemplateFaceGeom1DIfEvPT_S1_S1_i:
	.zero		924


//--------------------- .nv.constant0._Z21gpuTemplateFaceGeom1DIdEvPT_S1_S1_i --------------------------
	.section	.nv.constant0._Z21gpuTemplateFaceGeom1DIdEvPT_S1_S1_i,"a",@progbits
	.sectionflags	@""
	.align	4
.nv.constant0._Z21gpuTemplateFaceGeom1DIdEvPT_S1_S1_i:
	.zero		924


//--------------------- .nv.constant0._Z21gpuTemplateElemGeom3DIfEvPT_S1_S1_S1_S1_S1_S1_S1_S1_S1_S1_S1_S1_S1_S1_S1_S1_S1_S1_i --------------------------
	.section	.nv.constant0._Z21gpuTemplateElemGeom3DIfEvPT_S1_S1_S1_S1_S1_S1_S1_S1_S1_S1_S1_S1_S1_S1_S1_S1_S1_S1_i,"a",@progbits
	.sectionflags	@""
	.align	4
.nv.constant0._Z21gpuTemplateElemGeom3DIfEvPT_S1_S1_S1_S1_S1_S1_S1_S1_S1_S1_S1_S1_S1_S1_S1_S1_S1_S1_i:
	.zero		1052


//--------------------- .nv.constant0._Z21gpuTemplateElemGeom3DIdEvPT_S1_S1_S1_S1_S1_S1_S1_S1_S1_S1_S1_S1_S1_S1_S1_S1_S1_S1_i --------------------------
	.section	.nv.constant0._Z21gpuTemplateElemGeom3DIdEvPT_S1_S1_S1_S1_S1_S1_S1_S1_S1_S1_S1_S1_S1_S1_S1_S1_S1_S1_i,"a",@progbits
	.sectionflags	@""
	.align	4
.nv.constant0._Z21gpuTemplateElemGeom3DIdEvPT_S1_S1_S1_S1_S1_S1_S1_S1_S1_S1_S1_S1_S1_S1_S1_S1_S1_S1_i:
	.zero		1052


//--------------------- .nv.constant0._Z21gpuTemplateElemGeom2DIfEvPT_S1_S1_S1_S1_S1_S1_S1_S1_i --------------------------
	.section	.nv.constant0._Z21gpuTemplateElemGeom2DIfEvPT_S1_S1_S1_S1_S1_S1_S1_S1_i,"a",@progbits
	.sectionflags	@""
	.align	4
.nv.constant0._Z21gpuTemplateElemGeom2DIfEvPT_S1_S1_S1_S1_S1_S1_S1_S1_i:
	.zero		972


//--------------------- .nv.constant0._Z21gpuTemplateElemGeom2DIdEvPT_S1_S1_S1_S1_S1_S1_S1_S1_i --------------------------
	.section	.nv.constant0._Z21gpuTemplateElemGeom2DIdEvPT_S1_S1_S1_S1_S1_S1_S1_S1_i,"a",@progbits
	.sectionflags	@""
	.align	4
.nv.constant0._Z21gpuTemplateElemGeom2DIdEvPT_S1_S1_S1_S1_S1_S1_S1_S1_i:
	.zero		972


//--------------------- .nv.constant0._Z21gpuTemplateElemGeom1DIfEvPT_S1_S1_i --------------------------
	.section	.nv.constant0._Z21gpuTemplateElemGeom1DIfEvPT_S1_S1_i,"a",@progbits
	.sectionflags	@""
	.align	4
.nv.constant0._Z21gpuTemplateElemGeom1DIfEvPT_S1_S1_i:
	.zero		924


//--------------------- .nv.constant0._Z21gpuTemplateElemGeom1DIdEvPT_S1_S1_i --------------------------
	.section	.nv.constant0._Z21gpuTemplateElemGeom1DIdEvPT_S1_S1_i,"a",@progbits
	.sectionflags	@""
	.align	4
.nv.constant0._Z21gpuTemplateElemGeom1DIdEvPT_S1_S1_i:
	.zero		924


//--------------------- SYMBOLS --------------------------

	.type		.nv.reservedSmem.offset0,@object
	.size		.nv.reservedSmem.offset0,0x4
